	.target	sm_90a

	.elftype	@"ET_EXEC"


//--------------------- .note.nv.tkinfo           --------------------------
	.section	.note.nv.tkinfo,"",@"SHT_NOTE"
	.sectionflags	@"SHF_NOTE_NV_TKINFO"
	.tkinfo
        /*0018*/ 	.word	0x00000002
        /*0030*/ 	.string	""
        /*0030*/ 	.string	"ptxas"
        /*0030*/ 	.string	"Cuda compilation tools, release 13.0, V13.0.88"
        /*0030*/ 	.string	"Build cuda_13.0.r13.0/compiler.36424714_0"
        /*0030*/ 	.string	"-arch sm_90a -m 64 "



//--------------------- .note.nv.cuinfo           --------------------------
	.section	.note.nv.cuinfo,"",@"SHT_NOTE"
	.sectionflags	@"SHF_NOTE_NV_CUINFO"
        /*0018*/ 	.short	0x0002
        /*001a*/ 	.short	0x005a
        /*001c*/ 	.short	0x0082
	.zero		2


//--------------------- .nv.info                  --------------------------
	.section	.nv.info,"",@"SHT_CUDA_INFO"
	.align	4


	//----- nvinfo : EIATTR_REGCOUNT
	.align		4
        /*0000*/ 	.byte	0x04, 0x2f
        /*0002*/ 	.short	(.L_15 - .L_14)
	.align		4
.L_14:
        /*0004*/ 	.word	index@(_ZN7cutlass13device_kernelINS_4gemm6kernel13GemmUniversalIN4cute5tupleIJiiiiEEENS1_10collective13CollectiveMmaINS1_34MainloopSm90TmaGmmaWarpSpecializedILi3ENS5_IJNS4_1CILi1EEENSA_ILi2EEESB_EEENS1_35KernelTmaWarpSpecializedCooperativeEEENS5_IJNSA_ILi128EEENSA_ILi256EEENSA_ILi32EEEEEENS_10tfloat32_tENS5_IJlSB_lEEESK_SL_NS4_8TiledMMAINS4_8MMA_AtomIJNS4_4SM904GMMA30MMA_64x256x8_F32TF32TF32_SS_TNILNSP_7ScaleInE1ELSR_1EEEEEENS4_6LayoutINS5_IJSC_SB_SB_EEENS5_IJSB_NSA_ILi0EEESW_EEEEENS5_IJNS4_10UnderscoreESZ_SZ_EEEEENS4_23SM90_TMA_LOAD_MULTICASTENS4_14ComposedLayoutINS4_7SwizzleILi3ELi4ELi3EEENS4_18smem_ptr_flag_bitsILi32EEENSU_INS5_IJNSA_ILi8EEESI_EEENS5_IJSI_SB_EEEEEEEvNS4_8identityENS4_13SM90_TMA_LOADES1C_vS1D_EENS_8epilogue10collective6detail29Sm90TmaWarpSpecializedAdapterINS1H_15DefaultEpilogueISK_SL_SL_NS1G_6thread17LinearCombinationISK_Li1EffLNS1L_9ScaleType4KindE0ELNS_15FloatRoundStyleE2ESK_EENS1_15EpilogueDefaultEEEEEvvEEEEvNT_6ParamsE)
        /*0008*/ 	.word	0x000000a8


	//----- nvinfo : EIATTR_FRAME_SIZE
	.align		4
.L_15:
        /*000c*/ 	.byte	0x04, 0x11
        /*000e*/ 	.short	(.L_17 - .L_16)
	.align		4
.L_16:
        /*0010*/ 	.word	index@(_ZN7cutlass13device_kernelINS_4gemm6kernel13GemmUniversalIN4cute5tupleIJiiiiEEENS1_10collective13CollectiveMmaINS1_34MainloopSm90TmaGmmaWarpSpecializedILi3ENS5_IJNS4_1CILi1EEENSA_ILi2EEESB_EEENS1_35KernelTmaWarpSpecializedCooperativeEEENS5_IJNSA_ILi128EEENSA_ILi256EEENSA_ILi32EEEEEENS_10tfloat32_tENS5_IJlSB_lEEESK_SL_NS4_8TiledMMAINS4_8MMA_AtomIJNS4_4SM904GMMA30MMA_64x256x8_F32TF32TF32_SS_TNILNSP_7ScaleInE1ELSR_1EEEEEENS4_6LayoutINS5_IJSC_SB_SB_EEENS5_IJSB_NSA_ILi0EEESW_EEEEENS5_IJNS4_10UnderscoreESZ_SZ_EEEEENS4_23SM90_TMA_LOAD_MULTICASTENS4_14ComposedLayoutINS4_7SwizzleILi3ELi4ELi3EEENS4_18smem_ptr_flag_bitsILi32EEENSU_INS5_IJNSA_ILi8EEESI_EEENS5_IJSI_SB_EEEEEEEvNS4_8identityENS4_13SM90_TMA_LOADES1C_vS1D_EENS_8epilogue10collective6detail29Sm90TmaWarpSpecializedAdapterINS1H_15DefaultEpilogueISK_SL_SL_NS1G_6thread17LinearCombinationISK_Li1EffLNS1L_9ScaleType4KindE0ELNS_15FloatRoundStyleE2ESK_EENS1_15EpilogueDefaultEEEEEvvEEEEvNT_6ParamsE)
        /*0014*/ 	.word	0x00000000


	//----- nvinfo : EIATTR_MIN_STACK_SIZE
	.align		4
.L_17:
        /*0018*/ 	.byte	0x04, 0x12
        /*001a*/ 	.short	(.L_19 - .L_18)
	.align		4
.L_18:
        /*001c*/ 	.word	index@(_ZN7cutlass13device_kernelINS_4gemm6kernel13GemmUniversalIN4cute5tupleIJiiiiEEENS1_10collective13CollectiveMmaINS1_34MainloopSm90TmaGmmaWarpSpecializedILi3ENS5_IJNS4_1CILi1EEENSA_ILi2EEESB_EEENS1_35KernelTmaWarpSpecializedCooperativeEEENS5_IJNSA_ILi128EEENSA_ILi256EEENSA_ILi32EEEEEENS_10tfloat32_tENS5_IJlSB_lEEESK_SL_NS4_8TiledMMAINS4_8MMA_AtomIJNS4_4SM904GMMA30MMA_64x256x8_F32TF32TF32_SS_TNILNSP_7ScaleInE1ELSR_1EEEEEENS4_6LayoutINS5_IJSC_SB_SB_EEENS5_IJSB_NSA_ILi0EEESW_EEEEENS5_IJNS4_10UnderscoreESZ_SZ_EEEEENS4_23SM90_TMA_LOAD_MULTICASTENS4_14ComposedLayoutINS4_7SwizzleILi3ELi4ELi3EEENS4_18smem_ptr_flag_bitsILi32EEENSU_INS5_IJNSA_ILi8EEESI_EEENS5_IJSI_SB_EEEEEEEvNS4_8identityENS4_13SM90_TMA_LOADES1C_vS1D_EENS_8epilogue10collective6detail29Sm90TmaWarpSpecializedAdapterINS1H_15DefaultEpilogueISK_SL_SL_NS1G_6thread17LinearCombinationISK_Li1EffLNS1L_9ScaleType4KindE0ELNS_15FloatRoundStyleE2ESK_EENS1_15EpilogueDefaultEEEEEvvEEEEvNT_6ParamsE)
        /*0020*/ 	.word	0x00000000
.L_19:


//--------------------- .nv.compat                --------------------------
	.section	.nv.compat,"",@"SHT_CUDA_COMPAT_INFO"
	.align	4
        /*0000*/ 	.byte	0x02, 0x09, 0x01, 0x00, 0x02, 0x02, 0x04, 0x00, 0x02, 0x05, 0x05, 0x00, 0x03, 0x07, 0x01, 0x01
        /*0010*/ 	.byte	0x02, 0x03, 0x01, 0x00, 0x02, 0x06, 0x01, 0x00, 0x04, 0x0b, 0x08, 0x00, 0x00, 0x00, 0x00, 0x00
        /*0020*/ 	.byte	0x00, 0x00, 0x00, 0x00


//--------------------- .nv.info._ZN7cutlass13device_kernelINS_4gemm6kernel13GemmUniversalIN4cute5tupleIJiiiiEEENS1_10collective13CollectiveMmaINS1_34MainloopSm90TmaGmmaWarpSpecializedILi3ENS5_IJNS4_1CILi1EEENSA_ILi2EEESB_EEENS1_35KernelTmaWarpSpecializedCooperativeEEENS5_IJNSA_ILi128EEENSA_ILi256EEENSA_ILi32EEEEEENS_10tfloat32_tENS5_IJlSB_lEEESK_SL_NS4_8TiledMMAINS4_8MMA_AtomIJNS4_4SM904GMMA30MMA_64x256x8_F32TF32TF32_SS_TNILNSP_7ScaleInE1ELSR_1EEEEEENS4_6LayoutINS5_IJSC_SB_SB_EEENS5_IJSB_NSA_ILi0EEESW_EEEEENS5_IJNS4_10UnderscoreESZ_SZ_EEEEENS4_23SM90_TMA_LOAD_MULTICASTENS4_14ComposedLayoutINS4_7SwizzleILi3ELi4ELi3EEENS4_18smem_ptr_flag_bitsILi32EEENSU_INS5_IJNSA_ILi8EEESI_EEENS5_IJSI_SB_EEEEEEEvNS4_8identityENS4_13SM90_TMA_LOADES1C_vS1D_EENS_8epilogue10collective6detail29Sm90TmaWarpSpecializedAdapterINS1H_15DefaultEpilogueISK_SL_SL_NS1G_6thread17LinearCombinationISK_Li1EffLNS1L_9ScaleType4KindE0ELNS_15FloatRoundStyleE2ESK_EENS1_15EpilogueDefaultEEEEEvvEEEEvNT_6ParamsE --------------------------
	.section	.nv.info._ZN7cutlass13device_kernelINS_4gemm6kernel13GemmUniversalIN4cute5tupleIJiiiiEEENS1_10collective13CollectiveMmaINS1_34MainloopSm90TmaGmmaWarpSpecializedILi3ENS5_IJNS4_1CILi1EEENSA_ILi2EEESB_EEENS1_35KernelTmaWarpSpecializedCooperativeEEENS5_IJNSA_ILi128EEENSA_ILi256EEENSA_ILi32EEEEEENS_10tfloat32_tENS5_IJlSB_lEEESK_SL_NS4_8TiledMMAINS4_8MMA_AtomIJNS4_4SM904GMMA30MMA_64x256x8_F32TF32TF32_SS_TNILNSP_7ScaleInE1ELSR_1EEEEEENS4_6LayoutINS5_IJSC_SB_SB_EEENS5_IJSB_NSA_ILi0EEESW_EEEEENS5_IJNS4_10UnderscoreESZ_SZ_EEEEENS4_23SM90_TMA_LOAD_MULTICASTENS4_14ComposedLayoutINS4_7SwizzleILi3ELi4ELi3EEENS4_18smem_ptr_flag_bitsILi32EEENSU_INS5_IJNSA_ILi8EEESI_EEENS5_IJSI_SB_EEEEEEEvNS4_8identityENS4_13SM90_TMA_LOADES1C_vS1D_EENS_8epilogue10collective6detail29Sm90TmaWarpSpecializedAdapterINS1H_15DefaultEpilogueISK_SL_SL_NS1G_6thread17LinearCombinationISK_Li1EffLNS1L_9ScaleType4KindE0ELNS_15FloatRoundStyleE2ESK_EENS1_15EpilogueDefaultEEEEEvvEEEEvNT_6ParamsE,"",@"SHT_CUDA_INFO"
	.sectionflags	@""
	.align	4


	//----- nvinfo : EIATTR_CUDA_API_VERSION
	.align		4
        /*0000*/ 	.byte	0x04, 0x37
        /*0002*/ 	.short	(.L_21 - .L_20)
.L_20:
        /*0004*/ 	.word	0x00000082


	//----- nvinfo : EIATTR_KPARAM_INFO
	.align		4
.L_21:
        /*0008*/ 	.byte	0x04, 0x17
        /*000a*/ 	.short	(.L_23 - .L_22)
.L_22:
        /*000c*/ 	.word	0x00000000
        /*0010*/ 	.short	0x0000
        /*0012*/ 	.short	0x0070
        /*0014*/ 	.byte	0x00, 0xf0, 0x01, 0x10


	//----- nvinfo : EIATTR_SPARSE_MMA_MASK
	.align		4
.L_23:
        /*0018*/ 	.byte	0x03, 0x50
        /*001a*/ 	.short	0x0000


	//----- nvinfo : EIATTR_MAXREG_COUNT
	.align		4
        /*001c*/ 	.byte	0x03, 0x1b
        /*001e*/ 	.short	0x00a8


	//----- nvinfo : EIATTR_NUM_BARRIERS
	.align		4
        /*0020*/ 	.byte	0x02, 0x4c
        /*0022*/ 	.byte	0x01
	.zero		1


	//----- nvinfo : EIATTR_EXTERNS
	.align		4
        /*0024*/ 	.byte	0x04, 0x0f
        /*0026*/ 	.short	(.L_25 - .L_24)


	//   ....[0]....
	.align		4
.L_24:
        /*0028*/ 	.word	index@(__assertfail)


	//----- nvinfo : EIATTR_MERCURY_ISA_VERSION
	.align		4
.L_25:
        /*002c*/ 	.byte	0x03, 0x5f
        /*002e*/ 	.short	0x0101


	//----- nvinfo : EIATTR_INT_WARP_WIDE_INSTR_OFFSETS
	.align		4
        /*0030*/ 	.byte	0x04, 0x31
        /*0032*/ 	.short	(.L_27 - .L_26)


	//   ....[0]....
.L_26:
        /*0034*/ 	.word	0x00000450


	//   ....[1]....
        /*0038*/ 	.word	0x00000470


	//   ....[2]....
        /*003c*/ 	.word	0x00000620


	//----- nvinfo : EIATTR_COOP_GROUP_MASK_REGIDS
	.align		4
.L_27:
        /*0040*/ 	.byte	0x04, 0x29
        /*0042*/ 	.short	(.L_29 - .L_28)


	//   ....[0]....
.L_28:
        /*0044*/ 	.word	0xffffffff


	//   ....[1]....
        /*0048*/ 	.word	0xffffffff


	//   ....[2]....
        /*004c*/ 	.word	0xffffffff


	//   ....[3]....
        /*0050*/ 	.word	0xffffffff


	//   ....[4]....
        /*0054*/ 	.word	0xffffffff


	//   ....[5]....
        /*0058*/ 	.word	0xffffffff


	//----- nvinfo : EIATTR_COOP_GROUP_INSTR_OFFSETS
	.align		4
.L_29:
        /*005c*/ 	.byte	0x04, 0x28
        /*005e*/ 	.short	(.L_31 - .L_30)


	//   ....[0]....
.L_30:
        /*0060*/ 	.word	0x00000060


	//   ....[1]....
        /*0064*/ 	.word	0x00000070


	//   ....[2]....
        /*0068*/ 	.word	0x00000130


	//   ....[3]....
        /*006c*/ 	.word	0x000002a0


	//   ....[4]....
        /*0070*/ 	.word	0x00000760


	//   ....[5]....
        /*0074*/ 	.word	0x000011b0


	//----- nvinfo : EIATTR_REG_RECONFIG
	.align		4
.L_31:
        /*0078*/ 	.byte	0x01, 0x54
	.zero		2


	//----- nvinfo : EIATTR_SYSCALL_OFFSETS
	.align		4
        /*007c*/ 	.byte	0x04, 0x46
        /*007e*/ 	.short	(.L_33 - .L_32)


	//   ....[0]....
.L_32:
        /*0080*/ 	.word	0x00001370


	//----- nvinfo : EIATTR_MBARRIER_INSTR_OFFSETS
	.align		4
.L_33:
        /*0084*/ 	.byte	0x04, 0x39
        /*0086*/ 	.short	(.L_35 - .L_34)


	//   ....[0]....
.L_34:
        /*0088*/ 	.word	0x00000230
        /*008c*/ 	.word	0x000000ff
        /*0090*/ 	.word	0x00000000
        /*0094*/ 	.short	0x0100
        /*0096*/ 	.byte	0x08
	.zero		1


	//   ....[1]....
        /*0098*/ 	.word	0x00000240
        /*009c*/ 	.word	0x000000ff
        /*00a0*/ 	.word	0x00000018
        /*00a4*/ 	.short	0x0100
        /*00a6*/ 	.byte	0x08
	.zero		1


	//   ....[2]....
        /*00a8*/ 	.word	0x00000250
        /*00ac*/ 	.word	0x000000ff
        /*00b0*/ 	.word	0x00000008
        /*00b4*/ 	.short	0x0100
        /*00b6*/ 	.byte	0x08
	.zero		1


	//   ....[3]....
        /*00b8*/ 	.word	0x00000260
        /*00bc*/ 	.word	0x000000ff
        /*00c0*/ 	.word	0x00000020
        /*00c4*/ 	.short	0x0100
        /*00c6*/ 	.byte	0x08
	.zero		1


	//   ....[4]....
        /*00c8*/ 	.word	0x00000270
        /*00cc*/ 	.word	0x000000ff
        /*00d0*/ 	.word	0x00000010
        /*00d4*/ 	.short	0x0100
        /*00d6*/ 	.byte	0x08
	.zero		1


	//   ....[5]....
        /*00d8*/ 	.word	0x00000280
        /*00dc*/ 	.word	0x000000ff
        /*00e0*/ 	.word	0x00000028
        /*00e4*/ 	.short	0x0100
        /*00e6*/ 	.byte	0x08
	.zero		1


	//   ....[6]....
        /*00e8*/ 	.word	0x000006a0
        /*00ec*/ 	.word	0x000000ff
        /*00f0*/ 	.word	0x00000040
        /*00f4*/ 	.short	0x0100
        /*00f6*/ 	.byte	0x06
	.zero		1


	//   ....[7]....
        /*00f8*/ 	.word	0x00000710
        /*00fc*/ 	.word	0x000000ff
        /*0100*/ 	.word	0x00000048
        /*0104*/ 	.short	0x0100
        /*0106*/ 	.byte	0x06
	.zero		1


	//   ....[8]....
        /*0108*/ 	.word	0x00001430
        /*010c*/ 	.word	0x00000003
        /*0110*/ 	.word	0x00000000
        /*0114*/ 	.short	0x010a
        /*0116*/ 	.byte	0x3f
	.zero		1


	//   ....[9]....
        /*0118*/ 	.word	0x00001470
        /*011c*/ 	.word	0x00000003
        /*0120*/ 	.word	0x00000000
        /*0124*/ 	.short	0x010a
        /*0126*/ 	.byte	0x3f
	.zero		1


	//   ....[10]....
        /*0128*/ 	.word	0x00001870
        /*012c*/ 	.word	0x00000005
        /*0130*/ 	.word	0x00000000
        /*0134*/ 	.short	0x010a
        /*0136*/ 	.byte	0x3f
	.zero		1


	//   ....[11]....
        /*0138*/ 	.word	0x000018b0
        /*013c*/ 	.word	0x00000005
        /*0140*/ 	.word	0x00000000
        /*0144*/ 	.short	0x010a
        /*0146*/ 	.byte	0x3f
	.zero		1


	//   ....[12]....
        /*0148*/ 	.word	0x00001b40
        /*014c*/ 	.word	0x00000005
        /*0150*/ 	.word	0x00000000
        /*0154*/ 	.short	0x0101
        /*0156*/ 	.byte	0x3f
	.zero		1


	//   ....[13]....
        /*0158*/ 	.word	0x00001d60
        /*015c*/ 	.word	0x00000003
        /*0160*/ 	.word	0x00000000
        /*0164*/ 	.short	0x0101
        /*0166*/ 	.byte	0x3f
	.zero		1


	//   ....[14]....
        /*0168*/ 	.word	0x0000ab30
        /*016c*/ 	.word	0x00000014
        /*0170*/ 	.word	0x00000018
        /*0174*/ 	.short	0x010a
        /*0176*/ 	.byte	0x3f
	.zero		1


	//   ....[15]....
        /*0178*/ 	.word	0x0000aeb0
        /*017c*/ 	.word	0x00000003
        /*0180*/ 	.word	0x00000048
        /*0184*/ 	.short	0x0101
        /*0186*/ 	.byte	0x3f
	.zero		1


	//   ....[16]....
        /*0188*/ 	.word	0x0000b600
        /*018c*/ 	.word	0x00000007
        /*0190*/ 	.word	0x00000000
        /*0194*/ 	.short	0x010a
        /*0196*/ 	.byte	0x3f
	.zero		1


	//   ....[17]....
        /*0198*/ 	.word	0x0000b680
        /*019c*/ 	.word	0x00000006
        /*01a0*/ 	.word	0x00000000
        /*01a4*/ 	.short	0x010a
        /*01a6*/ 	.byte	0x3f
	.zero		1


	//   ....[18]....
        /*01a8*/ 	.word	0x0000b710
        /*01ac*/ 	.word	0x00000003
        /*01b0*/ 	.word	0x00000000
        /*01b4*/ 	.short	0x010a
        /*01b6*/ 	.byte	0x3f
	.zero		1


	//   ....[19]....
        /*01b8*/ 	.word	0x0000b770
        /*01bc*/ 	.word	0x00000003
        /*01c0*/ 	.word	0x00000000
        /*01c4*/ 	.short	0x010a
        /*01c6*/ 	.byte	0x3f
	.zero		1


	//   ....[20]....
        /*01c8*/ 	.word	0x0000b7c0
        /*01cc*/ 	.word	0x00000005
        /*01d0*/ 	.word	0x00000000
        /*01d4*/ 	.short	0x010a
        /*01d6*/ 	.byte	0x3f
	.zero		1


	//   ....[21]....
        /*01d8*/ 	.word	0x0000b890
        /*01dc*/ 	.word	0x00000014
        /*01e0*/ 	.word	0x00000018
        /*01e4*/ 	.short	0x010a
        /*01e6*/ 	.byte	0x3f
	.zero		1


	//   ....[22]....
        /*01e8*/ 	.word	0x0000b960
        /*01ec*/ 	.word	0x00000007
        /*01f0*/ 	.word	0x00000000
        /*01f4*/ 	.short	0x010a
        /*01f6*/ 	.byte	0x3f
	.zero		1


	//   ....[23]....
        /*01f8*/ 	.word	0x0000b9b0
        /*01fc*/ 	.word	0x00000006
        /*0200*/ 	.word	0x00000000
        /*0204*/ 	.short	0x010a
        /*0206*/ 	.byte	0x3f
	.zero		1


	//----- nvinfo : EIATTR_NUM_MBARRIERS
	.align		4
.L_35:
        /*0208*/ 	.byte	0x03, 0x38
        /*020a*/ 	.short	0x0008


	//----- nvinfo : EIATTR_EXIT_INSTR_OFFSETS
	.align		4
        /*020c*/ 	.byte	0x04, 0x1c
        /*020e*/ 	.short	(.L_37 - .L_36)


	//   ....[0]....
.L_36:
        /*0210*/ 	.word	0x000008c0


	//   ....[1]....
        /*0214*/ 	.word	0x000010e0


	//   ....[2]....
        /*0218*/ 	.word	0x0000a250


	//   ....[3]....
        /*021c*/ 	.word	0x0000a7b0


	//   ....[4]....
        /*0220*/ 	.word	0x0000b760


	//----- nvinfo : EIATTR_MAX_THREADS
	.align		4
.L_37:
        /*0224*/ 	.byte	0x04, 0x05
        /*0226*/ 	.short	(.L_39 - .L_38)
.L_38:
        /*0228*/ 	.word	0x00000180
        /*022c*/ 	.word	0x00000001
        /*0230*/ 	.word	0x00000001


	//----- nvinfo : EIATTR_CRS_STACK_SIZE
	.align		4
.L_39:
        /*0234*/ 	.byte	0x04, 0x1e
        /*0236*/ 	.short	(.L_41 - .L_40)
.L_40:
        /*0238*/ 	.word	0x00000000


	//----- nvinfo : EIATTR_CBANK_PARAM_SIZE
	.align		4
.L_41:
        /*023c*/ 	.byte	0x03, 0x19
        /*023e*/ 	.short	0x0470


	//----- nvinfo : EIATTR_PARAM_CBANK
	.align		4
        /*0240*/ 	.byte	0x04, 0x0a
        /*0242*/ 	.short	(.L_43 - .L_42)
	.align		4
.L_42:
        /*0244*/ 	.word	index@(.nv.constant0._ZN7cutlass13device_kernelINS_4gemm6kernel13GemmUniversalIN4cute5tupleIJiiiiEEENS1_10collective13CollectiveMmaINS1_34MainloopSm90TmaGmmaWarpSpecializedILi3ENS5_IJNS4_1CILi1EEENSA_ILi2EEESB_EEENS1_35KernelTmaWarpSpecializedCooperativeEEENS5_IJNSA_ILi128EEENSA_ILi256EEENSA_ILi32EEEEEENS_10tfloat32_tENS5_IJlSB_lEEESK_SL_NS4_8TiledMMAINS4_8MMA_AtomIJNS4_4SM904GMMA30MMA_64x256x8_F32TF32TF32_SS_TNILNSP_7ScaleInE1ELSR_1EEEEEENS4_6LayoutINS5_IJSC_SB_SB_EEENS5_IJSB_NSA_ILi0EEESW_EEEEENS5_IJNS4_10UnderscoreESZ_SZ_EEEEENS4_23SM90_TMA_LOAD_MULTICASTENS4_14ComposedLayoutINS4_7SwizzleILi3ELi4ELi3EEENS4_18smem_ptr_flag_bitsILi32EEENSU_INS5_IJNSA_ILi8EEESI_EEENS5_IJSI_SB_EEEEEEEvNS4_8identityENS4_13SM90_TMA_LOADES1C_vS1D_EENS_8epilogue10collective6detail29Sm90TmaWarpSpecializedAdapterINS1H_15DefaultEpilogueISK_SL_SL_NS1G_6thread17LinearCombinationISK_Li1EffLNS1L_9ScaleType4KindE0ELNS_15FloatRoundStyleE2ESK_EENS1_15EpilogueDefaultEEEEEvvEEEEvNT_6ParamsE)
        /*0248*/ 	.short	0x0210
        /*024a*/ 	.short	0x0470


	//----- nvinfo : EIATTR_SW_WAR
	.align		4
.L_43:
        /*024c*/ 	.byte	0x04, 0x36
        /*024e*/ 	.short	(.L_45 - .L_44)
.L_44:
        /*0250*/ 	.word	0x00000008
.L_45:


//--------------------- .nv.callgraph             --------------------------
	.section	.nv.callgraph,"",@"SHT_CUDA_CALLGRAPH"
	.align	4
	.sectionentsize	8
	.align		4
        /*0000*/ 	.word	0x00000000
	.align		4
        /*0004*/ 	.word	0xffffffff
	.align		4
        /*0008*/ 	.word	index@(_ZN7cutlass13device_kernelINS_4gemm6kernel13GemmUniversalIN4cute5tupleIJiiiiEEENS1_10collective13CollectiveMmaINS1_34MainloopSm90TmaGmmaWarpSpecializedILi3ENS5_IJNS4_1CILi1EEENSA_ILi2EEESB_EEENS1_35KernelTmaWarpSpecializedCooperativeEEENS5_IJNSA_ILi128EEENSA_ILi256EEENSA_ILi32EEEEEENS_10tfloat32_tENS5_IJlSB_lEEESK_SL_NS4_8TiledMMAINS4_8MMA_AtomIJNS4_4SM904GMMA30MMA_64x256x8_F32TF32TF32_SS_TNILNSP_7ScaleInE1ELSR_1EEEEEENS4_6LayoutINS5_IJSC_SB_SB_EEENS5_IJSB_NSA_ILi0EEESW_EEEEENS5_IJNS4_10UnderscoreESZ_SZ_EEEEENS4_23SM90_TMA_LOAD_MULTICASTENS4_14ComposedLayoutINS4_7SwizzleILi3ELi4ELi3EEENS4_18smem_ptr_flag_bitsILi32EEENSU_INS5_IJNSA_ILi8EEESI_EEENS5_IJSI_SB_EEEEEEEvNS4_8identityENS4_13SM90_TMA_LOADES1C_vS1D_EENS_8epilogue10collective6detail29Sm90TmaWarpSpecializedAdapterINS1H_15DefaultEpilogueISK_SL_SL_NS1G_6thread17LinearCombinationISK_Li1EffLNS1L_9ScaleType4KindE0ELNS_15FloatRoundStyleE2ESK_EENS1_15EpilogueDefaultEEEEEvvEEEEvNT_6ParamsE)
	.align		4
        /*000c*/ 	.word	index@(__assertfail)
	.align		4
        /*0010*/ 	.word	0x00000000
	.align		4
        /*0014*/ 	.word	0xfffffffe
	.align		4
        /*0018*/ 	.word	0x00000000
	.align		4
        /*001c*/ 	.word	0xfffffffd
	.align		4
        /*0020*/ 	.word	0x00000000
	.align		4
        /*0024*/ 	.word	0xfffffffc


//--------------------- .nv.constant4             --------------------------
	.section	.nv.constant4,"a",@progbits
	.align	8
	.align		8
.nv.constant4:
        /*0000*/ 	.dword	__assertfail
	.align		8
        /*0008*/ 	.dword	__unnamed_1
	.align		8
        /*0010*/ 	.dword	_ZN39_INTERNAL_fd0f3a80_4_k_cu_fef12f68_58554cuda3std3__45__cpo5beginE
	.align		8
        /*0018*/ 	.dword	_ZN39_INTERNAL_fd0f3a80_4_k_cu_fef12f68_58554cuda3std3__45__cpo3endE
	.align		8
        /*0020*/ 	.dword	_ZN39_INTERNAL_fd0f3a80_4_k_cu_fef12f68_58554cuda3std3__45__cpo6cbeginE
	.align		8
        /*0028*/ 	.dword	_ZN39_INTERNAL_fd0f3a80_4_k_cu_fef12f68_58554cuda3std3__45__cpo4cendE
	.align		8
        /*0030*/ 	.dword	_ZN39_INTERNAL_fd0f3a80_4_k_cu_fef12f68_58554cuda3std3__441_GLOBAL__N__fd0f3a80_4_k_cu_fef12f68_58556ignoreE
	.align		8
        /*0038*/ 	.dword	_ZN39_INTERNAL_fd0f3a80_4_k_cu_fef12f68_58554cuda3std3__419piecewise_constructE
	.align		8
        /*0040*/ 	.dword	_ZN39_INTERNAL_fd0f3a80_4_k_cu_fef12f68_58554cuda3std3__48in_placeE
	.align		8
        /*0048*/ 	.dword	_ZN39_INTERNAL_fd0f3a80_4_k_cu_fef12f68_58554cuda3std6ranges3__45__cpo4swapE
	.align		8
        /*0050*/ 	.dword	_ZN39_INTERNAL_fd0f3a80_4_k_cu_fef12f68_58554cuda3std6ranges3__45__cpo9iter_moveE
	.align		8
        /*0058*/ 	.dword	_ZN39_INTERNAL_fd0f3a80_4_k_cu_fef12f68_58554cute7productE
	.align		8
        /*0060*/ 	.dword	_ZN39_INTERNAL_fd0f3a80_4_k_cu_fef12f68_58554cute1_E
	.align		8
        /*0068*/ 	.dword	$str$22
	.align		8
        /*0070*/ 	.dword	$str$23


//--------------------- .text._ZN7cutlass13device_kernelINS_4gemm6kernel13GemmUniversalIN4cute5tupleIJiiiiEEENS1_10collective13CollectiveMmaINS1_34MainloopSm90TmaGmmaWarpSpecializedILi3ENS5_IJNS4_1CILi1EEENSA_ILi2EEESB_EEENS1_35KernelTmaWarpSpecializedCooperativeEEENS5_IJNSA_ILi128EEENSA_ILi256EEENSA_ILi32EEEEEENS_10tfloat32_tENS5_IJlSB_lEEESK_SL_NS4_8TiledMMAINS4_8MMA_AtomIJNS4_4SM904GMMA30MMA_64x256x8_F32TF32TF32_SS_TNILNSP_7ScaleInE1ELSR_1EEEEEENS4_6LayoutINS5_IJSC_SB_SB_EEENS5_IJSB_NSA_ILi0EEESW_EEEEENS5_IJNS4_10UnderscoreESZ_SZ_EEEEENS4_23SM90_TMA_LOAD_MULTICASTENS4_14ComposedLayoutINS4_7SwizzleILi3ELi4ELi3EEENS4_18smem_ptr_flag_bitsILi32EEENSU_INS5_IJNSA_ILi8EEESI_EEENS5_IJSI_SB_EEEEEEEvNS4_8identityENS4_13SM90_TMA_LOADES1C_vS1D_EENS_8epilogue10collective6detail29Sm90TmaWarpSpecializedAdapterINS1H_15DefaultEpilogueISK_SL_SL_NS1G_6thread17LinearCombinationISK_Li1EffLNS1L_9ScaleType4KindE0ELNS_15FloatRoundStyleE2ESK_EENS1_15EpilogueDefaultEEEEEvvEEEEvNT_6ParamsE --------------------------
	.section	.text._ZN7cutlass13device_kernelINS_4gemm6kernel13GemmUniversalIN4cute5tupleIJiiiiEEENS1_10collective13CollectiveMmaINS1_34MainloopSm90TmaGmmaWarpSpecializedILi3ENS5_IJNS4_1CILi1EEENSA_ILi2EEESB_EEENS1_35KernelTmaWarpSpecializedCooperativeEEENS5_IJNSA_ILi128EEENSA_ILi256EEENSA_ILi32EEEEEENS_10tfloat32_tENS5_IJlSB_lEEESK_SL_NS4_8TiledMMAINS4_8MMA_AtomIJNS4_4SM904GMMA30MMA_64x256x8_F32TF32TF32_SS_TNILNSP_7ScaleInE1ELSR_1EEEEEENS4_6LayoutINS5_IJSC_SB_SB_EEENS5_IJSB_NSA_ILi0EEESW_EEEEENS5_IJNS4_10UnderscoreESZ_SZ_EEEEENS4_23SM90_TMA_LOAD_MULTICASTENS4_14ComposedLayoutINS4_7SwizzleILi3ELi4ELi3EEENS4_18smem_ptr_flag_bitsILi32EEENSU_INS5_IJNSA_ILi8EEESI_EEENS5_IJSI_SB_EEEEEEEvNS4_8identityENS4_13SM90_TMA_LOADES1C_vS1D_EENS_8epilogue10collective6detail29Sm90TmaWarpSpecializedAdapterINS1H_15DefaultEpilogueISK_SL_SL_NS1G_6thread17LinearCombinationISK_Li1EffLNS1L_9ScaleType4KindE0ELNS_15FloatRoundStyleE2ESK_EENS1_15EpilogueDefaultEEEEEvvEEEEvNT_6ParamsE,"ax",@progbits
	.align	128
.text._ZN7cutlass13device_kernelINS_4gemm6kernel13GemmUniversalIN4cute5tupleIJiiiiEEENS1_10collective13CollectiveMmaINS1_34MainloopSm90TmaGmmaWarpSpecializedILi3ENS5_IJNS4_1CILi1EEENSA_ILi2EEESB_EEENS1_35KernelTmaWarpSpecializedCooperativeEEENS5_IJNSA_ILi128EEENSA_ILi256EEENSA_ILi32EEEEEENS_10tfloat32_tENS5_IJlSB_lEEESK_SL_NS4_8TiledMMAINS4_8MMA_AtomIJNS4_4SM904GMMA30MMA_64x256x8_F32TF32TF32_SS_TNILNSP_7ScaleInE1ELSR_1EEEEEENS4_6LayoutINS5_IJSC_SB_SB_EEENS5_IJSB_NSA_ILi0EEESW_EEEEENS5_IJNS4_10UnderscoreESZ_SZ_EEEEENS4_23SM90_TMA_LOAD_MULTICASTENS4_14ComposedLayoutINS4_7SwizzleILi3ELi4ELi3EEENS4_18smem_ptr_flag_bitsILi32EEENSU_INS5_IJNSA_ILi8EEESI_EEENS5_IJSI_SB_EEEEEEEvNS4_8identityENS4_13SM90_TMA_LOADES1C_vS1D_EENS_8epilogue10collective6detail29Sm90TmaWarpSpecializedAdapterINS1H_15DefaultEpilogueISK_SL_SL_NS1G_6thread17LinearCombinationISK_Li1EffLNS1L_9ScaleType4KindE0ELNS_15FloatRoundStyleE2ESK_EENS1_15EpilogueDefaultEEEEEvvEEEEvNT_6ParamsE:
        .type           _ZN7cutlass13device_kernelINS_4gemm6kernel13GemmUniversalIN4cute5tupleIJiiiiEEENS1_10collective13CollectiveMmaINS1_34MainloopSm90TmaGmmaWarpSpecializedILi3ENS5_IJNS4_1CILi1EEENSA_ILi2EEESB_EEENS1_35KernelTmaWarpSpecializedCooperativeEEENS5_IJNSA_ILi128EEENSA_ILi256EEENSA_ILi32EEEEEENS_10tfloat32_tENS5_IJlSB_lEEESK_SL_NS4_8TiledMMAINS4_8MMA_AtomIJNS4_4SM904GMMA30MMA_64x256x8_F32TF32TF32_SS_TNILNSP_7ScaleInE1ELSR_1EEEEEENS4_6LayoutINS5_IJSC_SB_SB_EEENS5_IJSB_NSA_ILi0EEESW_EEEEENS5_IJNS4_10UnderscoreESZ_SZ_EEEEENS4_23SM90_TMA_LOAD_MULTICASTENS4_14ComposedLayoutINS4_7SwizzleILi3ELi4ELi3EEENS4_18smem_ptr_flag_bitsILi32EEENSU_INS5_IJNSA_ILi8EEESI_EEENS5_IJSI_SB_EEEEEEEvNS4_8identityENS4_13SM90_TMA_LOADES1C_vS1D_EENS_8epilogue10collective6detail29Sm90TmaWarpSpecializedAdapterINS1H_15DefaultEpilogueISK_SL_SL_NS1G_6thread17LinearCombinationISK_Li1EffLNS1L_9ScaleType4KindE0ELNS_15FloatRoundStyleE2ESK_EENS1_15EpilogueDefaultEEEEEvvEEEEvNT_6ParamsE,@function
        .size           _ZN7cutlass13device_kernelINS_4gemm6kernel13GemmUniversalIN4cute5tupleIJiiiiEEENS1_10collective13CollectiveMmaINS1_34MainloopSm90TmaGmmaWarpSpecializedILi3ENS5_IJNS4_1CILi1EEENSA_ILi2EEESB_EEENS1_35KernelTmaWarpSpecializedCooperativeEEENS5_IJNSA_ILi128EEENSA_ILi256EEENSA_ILi32EEEEEENS_10tfloat32_tENS5_IJlSB_lEEESK_SL_NS4_8TiledMMAINS4_8MMA_AtomIJNS4_4SM904GMMA30MMA_64x256x8_F32TF32TF32_SS_TNILNSP_7ScaleInE1ELSR_1EEEEEENS4_6LayoutINS5_IJSC_SB_SB_EEENS5_IJSB_NSA_ILi0EEESW_EEEEENS5_IJNS4_10UnderscoreESZ_SZ_EEEEENS4_23SM90_TMA_LOAD_MULTICASTENS4_14ComposedLayoutINS4_7SwizzleILi3ELi4ELi3EEENS4_18smem_ptr_flag_bitsILi32EEENSU_INS5_IJNSA_ILi8EEESI_EEENS5_IJSI_SB_EEEEEEEvNS4_8identityENS4_13SM90_TMA_LOADES1C_vS1D_EENS_8epilogue10collective6detail29Sm90TmaWarpSpecializedAdapterINS1H_15DefaultEpilogueISK_SL_SL_NS1G_6thread17LinearCombinationISK_Li1EffLNS1L_9ScaleType4KindE0ELNS_15FloatRoundStyleE2ESK_EENS1_15EpilogueDefaultEEEEEvvEEEEvNT_6ParamsE,(.L_x_325 - _ZN7cutlass13device_kernelINS_4gemm6kernel13GemmUniversalIN4cute5tupleIJiiiiEEENS1_10collective13CollectiveMmaINS1_34MainloopSm90TmaGmmaWarpSpecializedILi3ENS5_IJNS4_1CILi1EEENSA_ILi2EEESB_EEENS1_35KernelTmaWarpSpecializedCooperativeEEENS5_IJNSA_ILi128EEENSA_ILi256EEENSA_ILi32EEEEEENS_10tfloat32_tENS5_IJlSB_lEEESK_SL_NS4_8TiledMMAINS4_8MMA_AtomIJNS4_4SM904GMMA30MMA_64x256x8_F32TF32TF32_SS_TNILNSP_7ScaleInE1ELSR_1EEEEEENS4_6LayoutINS5_IJSC_SB_SB_EEENS5_IJSB_NSA_ILi0EEESW_EEEEENS5_IJNS4_10UnderscoreESZ_SZ_EEEEENS4_23SM90_TMA_LOAD_MULTICASTENS4_14ComposedLayoutINS4_7SwizzleILi3ELi4ELi3EEENS4_18smem_ptr_flag_bitsILi32EEENSU_INS5_IJNSA_ILi8EEESI_EEENS5_IJSI_SB_EEEEEEEvNS4_8identityENS4_13SM90_TMA_LOADES1C_vS1D_EENS_8epilogue10collective6detail29Sm90TmaWarpSpecializedAdapterINS1H_15DefaultEpilogueISK_SL_SL_NS1G_6thread17LinearCombinationISK_Li1EffLNS1L_9ScaleType4KindE0ELNS_15FloatRoundStyleE2ESK_EENS1_15EpilogueDefaultEEEEEvvEEEEvNT_6ParamsE)
        .other          _ZN7cutlass13device_kernelINS_4gemm6kernel13GemmUniversalIN4cute5tupleIJiiiiEEENS1_10collective13CollectiveMmaINS1_34MainloopSm90TmaGmmaWarpSpecializedILi3ENS5_IJNS4_1CILi1EEENSA_ILi2EEESB_EEENS1_35KernelTmaWarpSpecializedCooperativeEEENS5_IJNSA_ILi128EEENSA_ILi256EEENSA_ILi32EEEEEENS_10tfloat32_tENS5_IJlSB_lEEESK_SL_NS4_8TiledMMAINS4_8MMA_AtomIJNS4_4SM904GMMA30MMA_64x256x8_F32TF32TF32_SS_TNILNSP_7ScaleInE1ELSR_1EEEEEENS4_6LayoutINS5_IJSC_SB_SB_EEENS5_IJSB_NSA_ILi0EEESW_EEEEENS5_IJNS4_10UnderscoreESZ_SZ_EEEEENS4_23SM90_TMA_LOAD_MULTICASTENS4_14ComposedLayoutINS4_7SwizzleILi3ELi4ELi3EEENS4_18smem_ptr_flag_bitsILi32EEENSU_INS5_IJNSA_ILi8EEESI_EEENS5_IJSI_SB_EEEEEEEvNS4_8identityENS4_13SM90_TMA_LOADES1C_vS1D_EENS_8epilogue10collective6detail29Sm90TmaWarpSpecializedAdapterINS1H_15DefaultEpilogueISK_SL_SL_NS1G_6thread17LinearCombinationISK_Li1EffLNS1L_9ScaleType4KindE0ELNS_15FloatRoundStyleE2ESK_EENS1_15EpilogueDefaultEEEEEvvEEEEvNT_6ParamsE,@"STO_CUDA_ENTRY STV_DEFAULT"
_ZN7cutlass13device_kernelINS_4gemm6kernel13GemmUniversalIN4cute5tupleIJiiiiEEENS1_10collective13CollectiveMmaINS1_34MainloopSm90TmaGmmaWarpSpecializedILi3ENS5_IJNS4_1CILi1EEENSA_ILi2EEESB_EEENS1_35KernelTmaWarpSpecializedCooperativeEEENS5_IJNSA_ILi128EEENSA_ILi256EEENSA_ILi32EEEEEENS_10tfloat32_tENS5_IJlSB_lEEESK_SL_NS4_8TiledMMAINS4_8MMA_AtomIJNS4_4SM904GMMA30MMA_64x256x8_F32TF32TF32_SS_TNILNSP_7ScaleInE1ELSR_1EEEEEENS4_6LayoutINS5_IJSC_SB_SB_EEENS5_IJSB_NSA_ILi0EEESW_EEEEENS5_IJNS4_10UnderscoreESZ_SZ_EEEEENS4_23SM90_TMA_LOAD_MULTICASTENS4_14ComposedLayoutINS4_7SwizzleILi3ELi4ELi3EEENS4_18smem_ptr_flag_bitsILi32EEENSU_INS5_IJNSA_ILi8EEESI_EEENS5_IJSI_SB_EEEEEEEvNS4_8identityENS4_13SM90_TMA_LOADES1C_vS1D_EENS_8epilogue10collective6detail29Sm90TmaWarpSpecializedAdapterINS1H_15DefaultEpilogueISK_SL_SL_NS1G_6thread17LinearCombinationISK_Li1EffLNS1L_9ScaleType4KindE0ELNS_15FloatRoundStyleE2ESK_EENS1_15EpilogueDefaultEEEEEvvEEEEvNT_6ParamsE:
[----:B------:R-:W0:Y:S01]  /*0000*/  LDC R1, c[0x0][0x28] ;  /* 0x00000a00ff017b82 */ /* 0x000e220000000800 */
[----:B------:R-:W1:Y:S01]  /*0010*/  S2R R18, SR_TID.X ;  /* 0x0000000000127919 */ /* 0x000e620000002100 */
[----:B------:R-:W-:Y:S01]  /*0020*/  ELECT P0, URZ, PT ;  /* 0x00000000003f782f */ /* 0x000fe20003800000 */
[----:B------:R-:W-:Y:S01]  /*0030*/  BSSY B0, `(.L_x_0) ;  /* 0x000000f000007945 */ /* 0x000fe20003800000 */
[--C-:B-1----:R-:W-:Y:S02]  /*0040*/  SHF.R.U32.HI R0, RZ, 0x5, R18.reuse ;  /* 0x00000005ff007819 */ /* 0x102fe40000011612 */
[----:B------:R-:W-:-:S03]  /*0050*/  SHF.R.U32.HI R3, RZ, 0x7, R18 ;  /* 0x00000007ff037819 */ /* 0x000fc60000011612 */
[----:B------:R-:W1:Y:S04]  /*0060*/  SHFL.IDX PT, R2, R0, RZ, 0x1f ;  /* 0x00001fff00027589 */ /* 0x000e6800000e0000 */
[----:B------:R2:W3:Y:S01]  /*0070*/  SHFL.IDX PT, R5, R3, RZ, 0x1f ;  /* 0x00001fff03057589 */ /* 0x0004e200000e0000 */
[----:B-1----:R-:W-:-:S13]  /*0080*/  ISETP.NE.OR P0, PT, R2, RZ, !P0 ;  /* 0x000000ff0200720c */ /* 0x002fda0004705670 */
[----:B0-23--:R-:W-:Y:S05]  /*0090*/  @P0 BRA `(.L_x_1) ;  /* 0x0000000000200947 */ /* 0x00dfea0003800000 */
[----:B------:R-:W-:Y:S02]  /*00a0*/  ULDC.64 UR4, c[0x0][0x198] ;  /* 0x0000660000047ab9 */ /* 0x000fe40000000a00 */
[----:B------:R-:W-:Y:S02]  /*00b0*/  UIADD3 UR6, UP0, UR4, 0xf0, URZ ;  /* 0x000000f004067890 */ /* 0x000fe4000ff1e03f */
[----:B------:R-:W-:Y:S02]  /*00c0*/  UIADD3 UR4, UP1, UR4, 0x1f0, URZ ;  /* 0x000001f004047890 */ /* 0x000fe4000ff3e03f */
[----:B------:R-:W-:Y:S02]  /*00d0*/  UIADD3.X UR7, URZ, UR5, URZ, UP0, !UPT ;  /* 0x000000053f077290 */ /* 0x000fe400087fe43f */
[----:B------:R-:W-:-:S07]  /*00e0*/  UIADD3.X UR5, URZ, UR5, URZ, UP1, !UPT ;  /* 0x000000053f057290 */ /* 0x000fce0008ffe43f */
[----:B------:R0:W-:Y:S02]  /*00f0*/  UTMACCTL.PF [UR6] ;  /* 0x00000000060079b9 */ /* 0x0001e40008040000 */
[----:B------:R0:W-:Y:S02]  /*0100*/  UTMACCTL.PF [UR4] ;  /* 0x00000000040079b9 */ /* 0x0001e40008040000 */
[----:B0-----:R-:W-:Y:S01]  /*0110*/  NOP ;  /* 0x0000000000007918 */ /* 0x001fe20000000000 */
.L_x_1:
[----:B------:R-:W-:Y:S05]  /*0120*/  BSYNC B0 ;  /* 0x0000000000007941 */ /* 0x000fea0003800000 */
.L_x_0:
[----:B------:R-:W0:Y:S02]  /*0130*/  SHFL.IDX PT, R3, R0, RZ, 0x1f ;  /* 0x00001fff00037589 */ /* 0x000e2400000e0000 */
[----:B0-----:R-:W-:-:S13]  /*0140*/  ISETP.NE.AND P0, PT, R3, RZ, PT ;  /* 0x000000ff0300720c */ /* 0x001fda0003f05270 */
[----:B------:R-:W-:Y:S05]  /*0150*/  @P0 BRA `(.L_x_2) ;  /* 0x0000000000500947 */ /* 0x000fea0003800000 */
[----:B------:R-:W0:Y:S01]  /*0160*/  S2UR UR8, SR_CgaCtaId ;  /* 0x00000000000879c3 */ /* 0x000e220000008800 */
[----:B------:R-:W-:Y:S01]  /*0170*/  UMOV UR4, 0x400 ;  /* 0x0000040000047882 */ /* 0x000fe20000000000 */
[----:B------:R-:W-:Y:S01]  /*0180*/  UMOV UR5, 0x1 ;  /* 0x0000000100057882 */ /* 0x000fe20000000000 */
[----:B------:R-:W-:Y:S01]  /*0190*/  UMOV UR6, 0x4 ;  /* 0x0000000400067882 */ /* 0x000fe20000000000 */
[----:B------:R-:W-:Y:S01]  /*01a0*/  ELECT P0, URZ, PT ;  /* 0x00000000003f782f */ /* 0x000fe20003800000 */
[----:B------:R-:W-:-:S04]  /*01b0*/  UIADD3 UR6, -UR6, 0x100000, URZ ;  /* 0x0010000006067890 */ /* 0x000fc8000fffe13f */
[----:B------:R-:W-:Y:S02]  /*01c0*/  USHF.L.U32 UR7, UR6, 0xb, URZ ;  /* 0x0000000b06077899 */ /* 0x000fe4000800063f */
[----:B------:R-:W-:Y:S02]  /*01d0*/  USHF.L.U32 UR6, UR6, 0x1, URZ ;  /* 0x0000000106067899 */ /* 0x000fe4000800063f */
[----:B0-----:R-:W-:Y:S02]  /*01e0*/  ULEA UR8, UR8, UR4, 0x18 ;  /* 0x0000000408087291 */ /* 0x001fe4000f8ec03f */
[----:B------:R-:W-:-:S04]  /*01f0*/  UIADD3 UR4, -UR5, 0x100000, URZ ;  /* 0x0010000005047890 */ /* 0x000fc8000fffe13f */
[----:B------:R-:W-:Y:S02]  /*0200*/  USHF.L.U32 UR5, UR4, 0xb, URZ ;  /* 0x0000000b04057899 */ /* 0x000fe4000800063f */
[----:B------:R-:W-:Y:S01]  /*0210*/  USHF.L.U32 UR4, UR4, 0x1, URZ ;  /* 0x0000000104047899 */ /* 0x000fe2000800063f */
[----:B------:R-:W0:Y:S11]  /*0220*/  FENCE.VIEW.ASYNC.S ;  /* 0x00000000000073c6 */ /* 0x000e360000000000 */
[----:B0-----:R0:W1:Y:S01]  /*0230*/  SYNCS.EXCH.64 URZ, [UR8], UR4 ;  /* 0x00000004083f75b2 */ /* 0x0010620008000100 */
[----:B------:R0:W2:Y:S01]  /*0240*/  SYNCS.EXCH.64 URZ, [UR8+0x18], UR6 ;  /* 0x00001806083f75b2 */ /* 0x0000a20008000100 */
[----:B------:R0:W3:Y:S01]  /*0250*/  SYNCS.EXCH.64 URZ, [UR8+0x8], UR4 ;  /* 0x00000804083f75b2 */ /* 0x0000e20008000100 */
[----:B------:R0:W4:Y:S01]  /*0260*/  SYNCS.EXCH.64 URZ, [UR8+0x20], UR6 ;  /* 0x00002006083f75b2 */ /* 0x0001220008000100 */
[----:B------:R0:W0:Y:S01]  /*0270*/  SYNCS.EXCH.64 URZ, [UR8+0x10], UR4 ;  /* 0x00001004083f75b2 */ /* 0x0000220008000100 */
[----:B------:R0:W0:Y:S01]  /*0280*/  SYNCS.EXCH.64 URZ, [UR8+0x28], UR6 ;  /* 0x00002806083f75b2 */ /* 0x0000220008000100 */
[----:B------:R-:W-:Y:S01]  /*0290*/  NOP ;  /* 0x0000000000007918 */ /* 0x000fe20000000000 */
.L_x_2:
[----:B------:R-:W5:Y:S01]  /*02a0*/  SHFL.IDX PT, R0, R0, RZ, 0x1f ;  /* 0x00001fff00007589 */ /* 0x000f6200000e0000 */
[----:B------:R-:W-:Y:S01]  /*02b0*/  SHF.R.S32.HI R7, RZ, 0x1f, R18 ;  /* 0x0000001fff077819 */ /* 0x000fe20000011412 */
[----:B0-----:R-:W0:Y:S01]  /*02c0*/  S2UR UR8, SR_CTAID.X ;  /* 0x00000000000879c3 */ /* 0x001e220000002500 */
[----:B------:R-:W-:Y:S01]  /*02d0*/  ELECT P0, URZ, PT ;  /* 0x00000000003f782f */ /* 0x000fe20003800000 */
[----:B------:R-:W1:Y:S01]  /*02e0*/  S2R R4, SR_CTAID.Y ;  /* 0x0000000000047919 */ /* 0x000e620000002600 */
[----:B------:R-:W-:Y:S01]  /*02f0*/  LEA.HI R7, R7, R18, RZ, 0x7 ;  /* 0x0000001207077211 */ /* 0x000fe200078f38ff */
[----:B------:R-:W-:Y:S01]  /*0300*/  ULDC UR4, c[0x0][0x154] ;  /* 0x0000550000047ab9 */ /* 0x000fe20000000800 */
[----:B------:R-:W-:Y:S01]  /*0310*/  SHF.R.S32.HI R8, RZ, 0x1f, R3 ;  /* 0x0000001fff087819 */ /* 0x000fe20000011403 */
[----:B------:R-:W-:Y:S01]  /*0320*/  NOP ;  /* 0x0000000000007918 */ /* 0x000fe20000000000 */
[----:B------:R-:W-:Y:S01]  /*0330*/  LOP3.LUT R7, R7, 0xffffff80, RZ, 0xc0, !PT ;  /* 0xffffff8007077812 */ /* 0x000fe200078ec0ff */
[----:B------:R-:W2:Y:S01]  /*0340*/  LDC R12, c[0x0][0x140] ;  /* 0x00005000ff0c7b82 */ /* 0x000ea20000000800 */
[----:B------:R-:W-:Y:S01]  /*0350*/  LEA.HI R8, R8, R3, RZ, 0x2 ;  /* 0x0000000308087211 */ /* 0x000fe200078f10ff */
[----:B------:R-:W-:-:S02]  /*0360*/  NOP ;  /* 0x0000000000007918 */ /* 0x000fc40000000000 */
[----:B------:R-:W-:Y:S01]  /*0370*/  IMAD.IADD R6, R18, 0x1, -R7 ;  /* 0x0000000112067824 */ /* 0x000fe200078e0a07 */
[----:B------:R-:W-:-:S03]  /*0380*/  LOP3.LUT R8, R8, 0x3ffffffc, RZ, 0xc0, !PT ;  /* 0x3ffffffc08087812 */ /* 0x000fc600078ec0ff */
[----:B------:R-:W3:Y:S01]  /*0390*/  LDC R10, c[0x0][0x144] ;  /* 0x00005100ff0a7b82 */ /* 0x000ee20000000800 */
[----:B------:R-:W-:Y:S02]  /*03a0*/  SHF.R.S32.HI R7, RZ, 0x1f, R6 ;  /* 0x0000001fff077819 */ /* 0x000fe40000011406 */
[----:B------:R-:W-:Y:S02]  /*03b0*/  LOP3.LUT P2, RZ, R6, 0x7, RZ, 0xc0, !PT ;  /* 0x0000000706ff7812 */ /* 0x000fe4000784c0ff */
[----:B------:R-:W-:Y:S01]  /*03c0*/  LEA.HI R7, R7, R6, RZ, 0x3 ;  /* 0x0000000607077211 */ /* 0x000fe200078f18ff */
[----:B------:R-:W-:Y:S01]  /*03d0*/  VIADD R6, R5, 0xffffffff ;  /* 0xffffffff05067836 */ /* 0x000fe20000000000 */
[----:B-----5:R-:W-:Y:S02]  /*03e0*/  ISETP.NE.OR P0, PT, R0, RZ, !P0 ;  /* 0x000000ff0000720c */ /* 0x020fe40004705670 */
[--C-:B------:R-:W-:Y:S02]  /*03f0*/  SHF.R.S32.HI R0, RZ, 0x3, R7.reuse ;  /* 0x00000003ff007819 */ /* 0x100fe40000011407 */
[----:B------:R-:W-:-:S02]  /*0400*/  SHF.R.S32.HI R7, RZ, 0x1f, R7 ;  /* 0x0000001fff077819 */ /* 0x000fc40000011407 */
[----:B------:R-:W-:Y:S02]  /*0410*/  ISETP.GE.U32.AND P5, PT, R6, 0x2, PT ;  /* 0x000000020600780c */ /* 0x000fe40003fa6070 */
[----:B------:R-:W-:Y:S02]  /*0420*/  LEA.HI R7, R7, R0, RZ, 0x2 ;  /* 0x0000000007077211 */ /* 0x000fe400078f10ff */
[----:B--2---:R-:W-:Y:S02]  /*0430*/  ISETP.EQ.U32.AND P3, PT, R12, 0x1, PT ;  /* 0x000000010c00780c */ /* 0x004fe40003f62070 */
[----:B-1----:R-:W-:Y:S01]  /*0440*/  I2FP.F32.U32 R9, R4 ;  /* 0x0000000400097245 */ /* 0x002fe20000201000 */
[----:B------:R-:W-:Y:S01]  /*0450*/  VOTEU.ALL UP0, P0 ;  /* 0x00000000003f7886 */ /* 0x000fe20000000000 */
[----:B------:R-:W-:Y:S01]  /*0460*/  LOP3.LUT R7, R7, 0xfffffffc, RZ, 0xc0, !PT ;  /* 0xfffffffc07077812 */ /* 0x000fe200078ec0ff */
[----:B------:R-:W-:Y:S02]  /*0470*/  VOTEU.ALL UP1, P0 ;  /* 0x00000000003f7886 */ /* 0x000fe40000020000 */
[----:B------:R-:W-:Y:S01]  /*0480*/  FMUL R11, R9, UR4 ;  /* 0x00000004090b7c20 */ /* 0x000fe20008400000 */
[----:B------:R-:W-:Y:S01]  /*0490*/  IMAD.IADD R9, R3, 0x1, -R8 ;  /* 0x0000000103097824 */ /* 0x000fe200078e0a08 */
[----:B0-----:R-:W-:Y:S01]  /*04a0*/  I2FP.F32.U32 R8, UR8 ;  /* 0x0000000800087c45 */ /* 0x001fe20008201000 */
[----:B------:R-:W-:Y:S01]  /*04b0*/  IMAD.IADD R0, R0, 0x1, -R7 ;  /* 0x0000000100007824 */ /* 0x000fe200078e0a07 */
[----:B------:R-:W0:Y:S01]  /*04c0*/  @!UP0 S2UR UR7, SR_CgaCtaId ;  /* 0x00000000000789c3 */ /* 0x000e220000008800 */
[----:B------:R-:W-:Y:S01]  /*04d0*/  ULDC UR4, c[0x0][0x150] ;  /* 0x0000540000047ab9 */ /* 0x000fe20000000800 */
[----:B------:R-:W1:Y:S01]  /*04e0*/  F2I.U32.TRUNC.NTZ R11, R11 ;  /* 0x0000000b000b7305 */ /* 0x000e62000020f000 */
[----:B------:R-:W-:Y:S01]  /*04f0*/  FMUL R8, R8, UR4 ;  /* 0x0000000408087c20 */ /* 0x000fe20008400000 */
[----:B------:R-:W-:Y:S01]  /*0500*/  SHF.R.S32.HI R3, RZ, 0x1f, R2 ;  /* 0x0000001fff037819 */ /* 0x000fe20000011402 */
[----:B------:R-:W-:Y:S01]  /*0510*/  IMAD R9, R9, 0x4, R0 ;  /* 0x0000000409097824 */ /* 0x000fe200078e0200 */
[----:B------:R-:W-:Y:S01]  /*0520*/  UMOV UR4, 0x20 ;  /* 0x0000002000047882 */ /* 0x000fe20000000000 */
[----:B------:R-:W-:Y:S01]  /*0530*/  @!UP0 UMOV UR6, 0x400 ;  /* 0x0000040000068882 */ /* 0x000fe20000000000 */
[----:B------:R-:W2:Y:S01]  /*0540*/  LDC R7, c[0x0][0x148] ;  /* 0x00005200ff077b82 */ /* 0x000ea20000000800 */
[----:B------:R-:W-:Y:S01]  /*0550*/  LEA.HI R3, R3, R2, RZ, 0x2 ;  /* 0x0000000203037211 */ /* 0x000fe200078f10ff */
[----:B------:R-:W5:Y:S01]  /*0560*/  F2I.U32.TRUNC.NTZ R8, R8 ;  /* 0x0000000800087305 */ /* 0x000f62000020f000 */
[----:B------:R-:W-:Y:S01]  /*0570*/  IMAD.SHL.U32 R22, R9, 0x4, RZ ;  /* 0x0000000409167824 */ /* 0x000fe200078e00ff */
[----:B------:R-:W-:-:S04]  /*0580*/  @!UP0 UIADD3 UR4, -UR4, 0x100000, URZ ;  /* 0x0010000004048890 */ /* 0x000fc8000fffe13f */
[----:B------:R-:W-:Y:S02]  /*0590*/  @!UP0 USHF.L.U32 UR5, UR4, 0xb, URZ ;  /* 0x0000000b04058899 */ /* 0x000fe4000800063f */
[----:B------:R-:W-:Y:S01]  /*05a0*/  @!UP0 USHF.L.U32 UR4, UR4, 0x1, URZ ;  /* 0x0000000104048899 */ /* 0x000fe2000800063f */
[----:B------:R-:W-:Y:S02]  /*05b0*/  LOP3.LUT R3, R3, 0xfffffffc, RZ, 0xc0, !PT ;  /* 0xfffffffc03037812 */ /* 0x000fe400078ec0ff */
[----:B------:R-:W-:Y:S01]  /*05c0*/  LOP3.LUT R22, R9, 0xc, R22, 0x78, !PT ;  /* 0x0000000c09167812 */ /* 0x000fe200078e7816 */
[----:B-1----:R-:W-:Y:S02]  /*05d0*/  IMAD.MOV R21, RZ, RZ, -R11 ;  /* 0x000000ffff157224 */ /* 0x002fe400078e0a0b */
[----:B------:R-:W-:Y:S01]  /*05e0*/  IMAD.IADD R0, R2, 0x1, -R3 ;  /* 0x0000000102007824 */ /* 0x000fe200078e0a03 */
[----:B0-----:R-:W-:Y:S01]  /*05f0*/  @!UP0 ULEA UR6, UR7, UR6, 0x18 ;  /* 0x0000000607068291 */ /* 0x001fe2000f8ec03f */
[----:B-----5:R-:W-:-:S03]  /*0600*/  IMAD.MOV R3, RZ, RZ, -R8 ;  /* 0x000000ffff037224 */ /* 0x020fc600078e0a08 */
[----:B------:R-:W-:Y:S01]  /*0610*/  ISETP.NE.AND P1, PT, R0, 0x3, PT ;  /* 0x000000030000780c */ /* 0x000fe20003f25270 */
[----:B------:R-:W-:Y:S01]  /*0620*/  VOTEU.ALL UP0, P0 ;  /* 0x00000000003f7886 */ /* 0x000fe20000000000 */
[----:B------:R-:W-:Y:S01]  /*0630*/  ISETP.LT.U32.AND P0, PT, R22, 0x2, !P2 ;  /* 0x000000021600780c */ /* 0x000fe20005701070 */
[----:B---3--:R-:W-:Y:S01]  /*0640*/  IMAD R3, R10, R3, UR8 ;  /* 0x000000080a037e24 */ /* 0x008fe2000f8e0203 */
[----:B------:R-:W-:Y:S01]  /*0650*/  ISETP.EQ.OR P1, PT, R0, RZ, !P1 ;  /* 0x000000ff0000720c */ /* 0x000fe20004f22670 */
[----:B--2---:R-:W-:Y:S01]  /*0660*/  IMAD R9, R7, R21, R4 ;  /* 0x0000001507097224 */ /* 0x004fe200078e0204 */
[C---:B------:R-:W-:Y:S02]  /*0670*/  ISETP.NE.AND P2, PT, R5.reuse, RZ, PT ;  /* 0x000000ff0500720c */ /* 0x040fe40003f45270 */
[----:B------:R-:W-:Y:S01]  /*0680*/  ISETP.EQ.AND P1, PT, R5, RZ, P1 ;  /* 0x000000ff0500720c */ /* 0x000fe20000f22270 */
[----:B------:R-:W0:Y:S02]  /*0690*/  FENCE.VIEW.ASYNC.S ;  /* 0x00000000000073c6 */ /* 0x000e240000000000 */
[----:B0-----:R0:W1:Y:S01]  /*06a0*/  @!UP0 SYNCS.EXCH.64 URZ, [UR6+0x40], UR4 ;  /* 0x00004004063f85b2 */ /* 0x0010620008000100 */
[----:B------:R-:W-:-:S02]  /*06b0*/  ISETP.NE.AND P4, PT, R9, R22, PT ;  /* 0x000000160900720c */ /* 0x000fc40003f85270 */
[----:B------:R-:W-:Y:S02]  /*06c0*/  SEL R19, RZ, 0x1, !P1 ;  /* 0x00000001ff137807 */ /* 0x000fe40004800000 */
[----:B------:R-:W-:Y:S02]  /*06d0*/  ISETP.EQ.OR P4, PT, R3, RZ, !P4 ;  /* 0x000000ff0300720c */ /* 0x000fe40006782670 */
[----:B------:R-:W-:Y:S02]  /*06e0*/  SEL R19, R19, 0x2, P5 ;  /* 0x0000000213137807 */ /* 0x000fe40002800000 */
[----:B------:R-:W-:-:S04]  /*06f0*/  PLOP3.LUT P0, PT, P0, P4, PT, 0x80, 0x0 ;  /* 0x000000000000781c */ /* 0x000fc80000709070 */
[----:B------:R-:W-:Y:S01]  /*0700*/  P2R R156, PR, RZ, 0x1 ;  /* 0x00000001ff9c7803 */ /* 0x000fe20000000000 */
[----:B------:R0:W2:Y:S01]  /*0710*/  @!UP1 SYNCS.EXCH.64 URZ, [UR6+0x48], UR4 ;  /* 0x00004804063f95b2 */ /* 0x0000a20008000100 */
[----:B------:R-:W-:Y:S01]  /*0720*/  NOP ;  /* 0x0000000000007918 */ /* 0x000fe20000000000 */
[----:B------:R-:W-:Y:S06]  /*0730*/  @!P3 BRA `(.L_x_3) ;  /* 0x000000000008b947 */ /* 0x000fec0003800000 */
[----:B-12-4-:R-:W-:Y:S01]  /*0740*/  UCGABAR_ARV ;  /* 0x00000000000079c7 */ /* 0x016fe20008000000 */
[----:B------:R-:W-:Y:S05]  /*0750*/  BRA `(.L_x_4) ;  /* 0x0000000000047947 */ /* 0x000fea0003800000 */
.L_x_3:
[----:B-12-4-:R-:W-:Y:S01]  /*0760*/  NOP ;  /* 0x0000000000007918 */ /* 0x016fe20000000000 */
.L_x_4:
[----:B------:R-:W1:Y:S01]  /*0770*/  LDC R2, c[0x0][0x65c] ;  /* 0x00019700ff027b82 */ /* 0x000e620000000800 */
[----:B------:R-:W-:Y:S02]  /*0780*/  IMAD.U32 R8, RZ, RZ, UR8 ;  /* 0x00000008ff087e24 */ /* 0x000fe4000f8e00ff */
[----:B------:R-:W-:Y:S01]  /*0790*/  IMAD.MOV.U32 R9, RZ, RZ, RZ ;  /* 0x000000ffff097224 */ /* 0x000fe200078e00ff */
[----:B-1----:R-:W-:-:S04]  /*07a0*/  ISETP.NE.AND P1, PT, R2, 0x1, PT ;  /* 0x000000010200780c */ /* 0x002fc80003f25270 */
[----:B------:R-:W-:-:S09]  /*07b0*/  P2R R5, PR, RZ, 0x2 ;  /* 0x00000002ff057803 */ /* 0x000fd20000000000 */
[----:B------:R-:W1:Y:S01]  /*07c0*/  @P1 LDC R17, c[0x0][0x10] ;  /* 0x00000400ff111b82 */ /* 0x000e620000000800 */
[----:B------:R-:W-:Y:S02]  /*07d0*/  @P1 IMAD.MOV.U32 R5, RZ, RZ, RZ ;  /* 0x000000ffff051224 */ /* 0x000fe400078e00ff */
[----:B------:R-:W-:-:S05]  /*07e0*/  @P1 IMAD.MOV.U32 R13, RZ, RZ, RZ ;  /* 0x000000ffff0d1224 */ /* 0x000fca00078e00ff */
[----:B------:R-:W2:Y:S01]  /*07f0*/  @!P1 LDC R11, c[0x0][0xc] ;  /* 0x00000300ff0b9b82 */ /* 0x000ea20000000800 */
[----:B-1----:R-:W-:-:S04]  /*0800*/  @P1 IMAD.WIDE.U32 R16, R17, UR8, R4 ;  /* 0x0000000811101c25 */ /* 0x002fc8000f8e0004 */
[----:B------:R-:W-:Y:S02]  /*0810*/  @P1 IMAD.IADD R17, R17, 0x1, R13 ;  /* 0x0000000111111824 */ /* 0x000fe400078e020d */
[----:B--2---:R-:W-:-:S04]  /*0820*/  @!P1 IMAD.WIDE.U32 R8, R4, R11, R8 ;  /* 0x0000000b04089225 */ /* 0x004fc800078e0008 */
[----:B------:R-:W-:Y:S02]  /*0830*/  @!P1 IMAD.MOV.U32 R16, RZ, RZ, R8 ;  /* 0x000000ffff109224 */ /* 0x000fe400078e0008 */
[----:B------:R-:W-:Y:S01]  /*0840*/  @!P1 IMAD.MOV.U32 R17, RZ, RZ, R9 ;  /* 0x000000ffff119224 */ /* 0x000fe200078e0009 */
[----:B------:R-:W-:Y:S06]  /*0850*/  @!P3 BRA `(.L_x_5) ;  /* 0x00000000000cb947 */ /* 0x000fec0003800000 */
[----:B------:R-:W-:Y:S01]  /*0860*/  UCGABAR_WAIT ;  /* 0x0000000000007dc7 */ /* 0x000fe20008000000 */
[----:B------:R-:W-:Y:S01]  /*0870*/  CCTL.IVALL ;  /* 0x00000000ff00798f */ /* 0x000fe20002000000 */
[----:B------:R-:W-:Y:S05]  /*0880*/  BRA `(.L_x_6) ;  /* 0x0000000000047947 */ /* 0x000fea0003800000 */
.L_x_5:
[----:B------:R-:W-:Y:S06]  /*0890*/  BAR.SYNC.DEFER_BLOCKING 0x0 ;  /* 0x0000000000007b1d */ /* 0x000fec0000010000 */
.L_x_6:
[----:B------:R-:W-:Y:S05]  /*08a0*/  @!P2 BRA `(.L_x_7) ;  /* 0x00000098006ca947 */ /* 0x000fea0003800000 */
[----:B------:R-:W-:-:S13]  /*08b0*/  ISETP.GT.U32.AND P0, PT, R6, 0x1, PT ;  /* 0x000000010600780c */ /* 0x000fda0003f04070 */
[----:B0-----:R-:W-:Y:S05]  /*08c0*/  @P0 EXIT ;  /* 0x000000000000094d */ /* 0x001fea0003800000 */
[----:B------:R-:W-:Y:S01]  /*08d0*/  ULDC.64 UR4, c[0x0][0x650] ;  /* 0x0001940000047ab9 */ /* 0x000fe20000000a00 */
[----:B------:R-:W-:Y:S01]  /*08e0*/  PRMT R0, RZ, 0x7610, R0 ;  /* 0x00007610ff007816 */ /* 0x000fe20000000000 */
[----:B------:R-:W-:Y:S01]  /*08f0*/  IMAD.MOV.U32 R153, RZ, RZ, -0x1 ;  /* 0xffffffffff997424 */ /* 0x000fe200078e00ff */
[----:B------:R-:W-:Y:S01]  /*0900*/  ISETP.GE.U32.AND P0, PT, R16, UR4, PT ;  /* 0x0000000410007c0c */ /* 0x000fe2000bf06070 */
[----:B------:R-:W-:Y:S02]  /*0910*/  IMAD.MOV.U32 R152, RZ, RZ, -0x1 ;  /* 0xffffffffff987424 */ /* 0x000fe400078e00ff */
[----:B------:R-:W-:Y:S01]  /*0920*/  IMAD.MOV.U32 R23, RZ, RZ, -0x1 ;  /* 0xffffffffff177424 */ /* 0x000fe200078e00ff */
[----:B------:R-:W-:-:S13]  /*0930*/  ISETP.GE.U32.AND.EX P0, PT, R17, UR5, PT, P0 ;  /* 0x0000000511007c0c */ /* 0x000fda000bf06100 */
[----:B------:R-:W-:Y:S05]  /*0940*/  @P0 BRA `(.L_x_8) ;  /* 0x00000004002c0947 */ /* 0x000fea0003800000 */
[----:B------:R-:W0:Y:S01]  /*0950*/  LDC.64 R24, c[0x0][0x628] ;  /* 0x00018a00ff187b82 */ /* 0x000e220000000a00 */
[----:B------:R-:W-:Y:S02]  /*0960*/  IMAD.MOV.U32 R8, RZ, RZ, R16 ;  /* 0x000000ffff087224 */ /* 0x000fe400078e0010 */
[----:B------:R-:W-:-:S05]  /*0970*/  IMAD.MOV.U32 R9, RZ, RZ, R17 ;  /* 0x000000ffff097224 */ /* 0x000fca00078e0011 */
[----:B------:R-:W1:Y:S08]  /*0980*/  LDC R0, c[0x0][0x630] ;  /* 0x00018c00ff007b82 */ /* 0x000e700000000800 */
[----:B------:R-:W2:Y:S01]  /*0990*/  LDC.64 R26, c[0x0][0x620] ;  /* 0x00018800ff1a7b82 */ /* 0x000ea20000000a00 */
[----:B0-----:R-:W-:-:S04]  /*09a0*/  ISETP.NE.U32.AND P0, PT, R24, RZ, PT ;  /* 0x000000ff1800720c */ /* 0x001fc80003f05070 */
[----:B------:R-:W-:-:S13]  /*09b0*/  ISETP.NE.AND.EX P0, PT, R25, RZ, PT, P0 ;  /* 0x000000ff1900720c */ /* 0x000fda0003f05300 */
[----:B-12---:R-:W-:Y:S05]  /*09c0*/  @!P0 BRA `(.L_x_9) ;  /* 0x0000000000288947 */ /* 0x006fea0003800000 */
[----:B------:R-:W0:Y:S02]  /*09d0*/  LDC R13, c[0x0][0x634] ;  /* 0x00018d00ff0d7b82 */ /* 0x000e240000000800 */
[----:B0-----:R-:W-:-:S05]  /*09e0*/  IADD3 R13, P0, R16, R13, RZ ;  /* 0x0000000d100d7210 */ /* 0x001fca0007f1e0ff */
[----:B------:R-:W-:-:S04]  /*09f0*/  IMAD.X R15, RZ, RZ, R17, P0 ;  /* 0x000000ffff0f7224 */ /* 0x000fc800000e0611 */
[----:B------:R-:W-:-:S04]  /*0a00*/  IMAD.WIDE.U32 R8, R15, R24, RZ ;  /* 0x000000180f087225 */ /* 0x000fc800078e00ff */
[----:B------:R-:W-:-:S04]  /*0a10*/  IMAD.WIDE.U32 R10, P0, R13, R25, R8 ;  /* 0x000000190d0a7225 */ /* 0x000fc80007800008 */
[----:B------:R-:W-:-:S04]  /*0a20*/  IMAD.WIDE.U32 R8, R13, R24, RZ ;  /* 0x000000180d087225 */ /* 0x000fc800078e00ff */
[----:B------:R-:W-:Y:S01]  /*0a30*/  IMAD.X R13, RZ, RZ, RZ, P0 ;  /* 0x000000ffff0d7224 */ /* 0x000fe200000e06ff */
[----:B------:R-:W-:Y:S01]  /*0a40*/  IADD3 RZ, P0, R9, R10, RZ ;  /* 0x0000000a09ff7210 */ /* 0x000fe20007f1e0ff */
[----:B------:R-:W-:-:S04]  /*0a50*/  IMAD.MOV.U32 R12, RZ, RZ, R11 ;  /* 0x000000ffff0c7224 */ /* 0x000fc800078e000b */
[----:B------:R-:W-:-:S08]  /*0a60*/  IMAD.WIDE.U32.X R8, R15, R25, R12, P0 ;  /* 0x000000190f087225 */ /* 0x000fd000000e040c */
.L_x_9:
[----:B------:R-:W0:Y:S01]  /*0a70*/  LDC.64 R24, c[0x0][0x640] ;  /* 0x00019000ff187b82 */ /* 0x000e220000000a00 */
[-CC-:B------:R-:W-:Y:S01]  /*0a80*/  SHF.R.U64 R28, R8, R0.reuse, R9.reuse ;  /* 0x00000000081c7219 */ /* 0x180fe20000001209 */
[----:B------:R-:W-:Y:S01]  /*0a90*/  IMAD R30, R7, R21, R4 ;  /* 0x00000015071e7224 */ /* 0x000fe200078e0204 */
[----:B------:R-:W-:Y:S01]  /*0aa0*/  SHF.R.U32.HI R0, RZ, R0, R9 ;  /* 0x00000000ff007219 */ /* 0x000fe20000011609 */
[----:B------:R-:W-:Y:S01]  /*0ab0*/  IMAD.MOV.U32 R21, RZ, RZ, 0x1 ;  /* 0x00000001ff157424 */ /* 0x000fe200078e00ff */
[----:B------:R-:W-:-:S03]  /*0ac0*/  IADD3 R5, P0, RZ, -R28, RZ ;  /* 0x8000001cff057210 */ /* 0x000fc60007f1e0ff */
[----:B------:R-:W1:Y:S02]  /*0ad0*/  LDC R6, c[0x0][0x618] ;  /* 0x00018600ff067b82 */ /* 0x000e640000000800 */
[----:B------:R-:W-:-:S04]  /*0ae0*/  IMAD.X R9, RZ, RZ, ~R0, P0 ;  /* 0x000000ffff097224 */ /* 0x000fc800000e0e00 */
[-C--:B------:R-:W-:Y:S02]  /*0af0*/  IMAD R0, R9, R26.reuse, RZ ;  /* 0x0000001a09007224 */ /* 0x080fe400078e02ff */
[----:B------:R-:W2:Y:S01]  /*0b00*/  LDC R11, c[0x0][0x608] ;  /* 0x00018200ff0b7b82 */ /* 0x000ea20000000800 */
[----:B------:R-:W-:-:S04]  /*0b10*/  IMAD.WIDE.U32 R8, R5, R26, R16 ;  /* 0x0000001a05087225 */ /* 0x000fc800078e0010 */
[----:B------:R-:W-:-:S03]  /*0b20*/  IMAD R5, R5, R27, R0 ;  /* 0x0000001b05057224 */ /* 0x000fc600078e0200 */
[----:B------:R-:W3:Y:S01]  /*0b30*/  LDC R12, c[0x0][0x658] ;  /* 0x00019600ff0c7b82 */ /* 0x000ee20000000800 */
[----:B0-----:R-:W-:Y:S01]  /*0b40*/  ISETP.NE.U32.AND P0, PT, R24, RZ, PT ;  /* 0x000000ff1800720c */ /* 0x001fe20003f05070 */
[----:B------:R-:W-:Y:S02]  /*0b50*/  IMAD.IADD R5, R9, 0x1, R5 ;  /* 0x0000000109057824 */ /* 0x000fe400078e0205 */
[----:B------:R-:W-:Y:S01]  /*0b60*/  IMAD.MOV.U32 R9, RZ, RZ, -0x1 ;  /* 0xffffffffff097424 */ /* 0x000fe200078e00ff */
[----:B------:R-:W-:-:S03]  /*0b70*/  ISETP.NE.AND.EX P0, PT, R25, RZ, PT, P0 ;  /* 0x000000ff1900720c */ /* 0x000fc60003f05300 */
[----:B------:R-:W0:Y:S01]  /*0b80*/  LDC R15, c[0x0][0x600] ;  /* 0x00018000ff0f7b82 */ /* 0x000e220000000800 */
[-CC-:B-1----:R-:W-:Y:S02]  /*0b90*/  SHF.R.U64 R13, R8, R6.reuse, R5.reuse ;  /* 0x00000006080d7219 */ /* 0x182fe40000001205 */
[----:B------:R-:W-:-:S05]  /*0ba0*/  SHF.R.U32.HI R0, RZ, R6, R5 ;  /* 0x00000006ff007219 */ /* 0x000fca0000011605 */
[----:B------:R-:W1:Y:S01]  /*0bb0*/  LDC R14, c[0x0][0x648] ;  /* 0x00019200ff0e7b82 */ /* 0x000e620000000800 */
[-CC-:B--2---:R-:W-:Y:S02]  /*0bc0*/  SHF.R.U64 R27, R13, R11.reuse, R0.reuse ;  /* 0x0000000b0d1b7219 */ /* 0x184fe40000001200 */
[----:B------:R-:W-:-:S05]  /*0bd0*/  SHF.R.U32.HI R5, RZ, R11, R0 ;  /* 0x0000000bff057219 */ /* 0x000fca0000011600 */
[----:B------:R-:W2:Y:S01]  /*0be0*/  LDC R20, c[0x0][0x638] ;  /* 0x00018e00ff147b82 */ /* 0x000ea20000000800 */
[-CC-:B---3--:R-:W-:Y:S02]  /*0bf0*/  SHF.R.U64 R26, R27, R12.reuse, R5.reuse ;  /* 0x0000000c1b1a7219 */ /* 0x188fe40000001205 */
[-C--:B------:R-:W-:Y:S02]  /*0c00*/  SHF.L.U32 R0, R9, R12.reuse, RZ ;  /* 0x0000000c09007219 */ /* 0x080fe400000006ff */
[----:B------:R-:W-:Y:S01]  /*0c10*/  SHF.R.U32.HI R5, RZ, R12, R5 ;  /* 0x0000000cff057219 */ /* 0x000fe20000011605 */
[----:B------:R-:W-:Y:S01]  /*0c20*/  IMAD.MOV.U32 R4, RZ, RZ, R26 ;  /* 0x000000ffff047224 */ /* 0x000fe200078e001a */
[----:B------:R-:W-:Y:S01]  /*0c30*/  LOP3.LUT R10, RZ, R0, RZ, 0x33, !PT ;  /* 0x00000000ff0a7212 */ /* 0x000fe200078e33ff */
[----:B------:R-:W3:Y:S01]  /*0c40*/  LDC R23, c[0x0][0x610] ;  /* 0x00018400ff177b82 */ /* 0x000ee20000000800 */
[----:B------:R-:W-:Y:S05]  /*0c50*/  @!P0 BRA `(.L_x_10) ;  /* 0x0000000000288947 */ /* 0x000fea0003800000 */
[----:B------:R-:W4:Y:S02]  /*0c60*/  LDC R9, c[0x0][0x64c] ;  /* 0x00019300ff097b82 */ /* 0x000f240000000800 */
[----:B----4-:R-:W-:-:S05]  /*0c70*/  IADD3 R9, P0, R26, R9, RZ ;  /* 0x000000091a097210 */ /* 0x010fca0007f1e0ff */
        /* <DEDUP_REMOVED lines=8> */
.L_x_10:
[----:B-1----:R-:W-:Y:S01]  /*0d00*/  SHF.R.U64 R4, R4, R14, R5 ;  /* 0x0000000e04047219 */ /* 0x002fe20000001205 */
[----:B0-----:R-:W-:Y:S01]  /*0d10*/  VIADD R6, R15, 0xffffffff ;  /* 0xffffffff0f067836 */ /* 0x001fe20000000000 */
[----:B------:R-:W-:Y:S02]  /*0d20*/  SHF.L.U32 R0, R21, R12, RZ ;  /* 0x0000000c15007219 */ /* 0x000fe400000006ff */
[----:B------:R-:W-:Y:S01]  /*0d30*/  LOP3.LUT R5, R27, R10, RZ, 0xc0, !PT ;  /* 0x0000000a1b057212 */ /* 0x000fe200078ec0ff */
[----:B------:R-:W-:Y:S01]  /*0d40*/  IMAD.MOV R7, RZ, RZ, -R4 ;  /* 0x000000ffff077224 */ /* 0x000fe200078e0a04 */
[----:B------:R-:W-:Y:S02]  /*0d50*/  SEL R3, R3, R30, !P1 ;  /* 0x0000001e03037207 */ /* 0x000fe40004800000 */
[----:B------:R-:W-:Y:S01]  /*0d60*/  LOP3.LUT R6, R13, R6, RZ, 0xc0, !PT ;  /* 0x000000060d067212 */ /* 0x000fe200078ec0ff */
[----:B------:R-:W-:Y:S02]  /*0d70*/  IMAD R4, R0, R4, R5 ;  /* 0x0000000400047224 */ /* 0x000fe400078e0205 */
[----:B--2---:R-:W-:-:S02]  /*0d80*/  IMAD R0, R7, R20, R26 ;  /* 0x0000001407007224 */ /* 0x004fc400078e021a */
[----:B---3--:R-:W-:Y:S02]  /*0d90*/  IMAD R3, R4, R23, R3 ;  /* 0x0000001704037224 */ /* 0x008fe400078e0203 */
[----:B------:R-:W-:Y:S02]  /*0da0*/  IMAD.MOV.U32 R5, RZ, RZ, 0x1 ;  /* 0x00000001ff057424 */ /* 0x000fe400078e00ff */
[----:B------:R-:W-:Y:S02]  /*0db0*/  IMAD R4, R0, R15, R6 ;  /* 0x0000000f00047224 */ /* 0x000fe400078e0206 */
[----:B------:R-:W-:Y:S01]  /*0dc0*/  IMAD.MOV.U32 R23, RZ, RZ, R28 ;  /* 0x000000ffff177224 */ /* 0x000fe200078e001c */
[----:B------:R-:W-:Y:S02]  /*0dd0*/  PRMT R0, R5, 0x7610, R0 ;  /* 0x0000761005007816 */ /* 0x000fe40000000000 */
[----:B------:R-:W-:Y:S02]  /*0de0*/  SEL R152, R4, R3, !P1 ;  /* 0x0000000304987207 */ /* 0x000fe40004800000 */
[----:B------:R-:W-:-:S07]  /*0df0*/  SEL R153, R3, R4, !P1 ;  /* 0x0000000403997207 */ /* 0x000fce0004800000 */
.L_x_8:
[----:B------:R-:W-:-:S08]  /*0e00*/  NOP ;  /* 0x0000000000007918 */ /* 0x000fd00000000000 */
[----:B------:R-:W0:Y:S02]  /*0e10*/  USETMAXREG.TRY_ALLOC.CTAPOOL UP0, 0xe8 ;  /* 0x000000e8000079c8 */ /* 0x000e240008000600 */
[----:B0-----:R-:W-:-:S13]  /*0e20*/  PLOP3.LUT P0, PT, PT, PT, UP0, 0x80, 0x0 ;  /* 0x000000000000781c */ /* 0x001fda0003f0f008 */
[----:B------:R-:W-:Y:S05]  /*0e30*/  @!P0 BRA `(.L_x_8) ;  /* 0xfffffffc00f08947 */ /* 0x000fea000383ffff */
[----:B------:R-:W-:Y:S01]  /*0e40*/  ULDC.64 UR4, c[0x0][0x598] ;  /* 0x0001660000047ab9 */ /* 0x000fe20000000a00 */
[----:B------:R-:W-:Y:S01]  /*0e50*/  ULDC.64 UR36, c[0x0][0x208] ;  /* 0x0000820000247ab9 */ /* 0x000fe20000000a00 */
[----:B------:R-:W-:-:S04]  /*0e60*/  ISETP.NE.U32.AND P0, PT, RZ, UR4, PT ;  /* 0x00000004ff007c0c */ /* 0x000fc8000bf05070 */
[----:B------:R-:W-:-:S13]  /*0e70*/  ISETP.NE.AND.EX P0, PT, RZ, UR5, PT, P0 ;  /* 0x00000005ff007c0c */ /* 0x000fda000bf05300 */
[----:B------:R-:W-:Y:S05]  /*0e80*/  @!P0 BRA `(.L_x_11) ;  /* 0x00000000001c8947 */ /* 0x000fea0003800000 */
[----:B------:R-:W0:Y:S02]  /*0e90*/  LDC.64 R4, c[0x0][0x598] ;  /* 0x00016600ff047b82 */ /* 0x000e240000000a00 */
[----:B0-----:R-:W2:Y:S02]  /*0ea0*/  LDG.E.64 R4, desc[UR36][R4.64] ;  /* 0x0000002404047981 */ /* 0x001ea4000c1e1b00 */
[----:B--2---:R-:W-:-:S04]  /*0eb0*/  ISETP.NE.U32.AND P0, PT, R4, RZ, PT ;  /* 0x000000ff0400720c */ /* 0x004fc80003f05070 */
[----:B------:R-:W-:-:S13]  /*0ec0*/  ISETP.NE.AND.EX P0, PT, R5, RZ, PT, P0 ;  /* 0x000000ff0500720c */ /* 0x000fda0003f05300 */
[----:B------:R-:W-:Y:S05]  /*0ed0*/  @!P0 BRA `(.L_x_11) ;  /* 0x0000000000088947 */ /* 0x000fea0003800000 */
[----:B------:R0:W5:Y:S01]  /*0ee0*/  LD.E R154, desc[UR36][R4.64] ;  /* 0x00000024049a7980 */ /* 0x000162000c101900 */
[----:B------:R-:W-:Y:S05]  /*0ef0*/  BRA `(.L_x_12) ;  /* 0x0000000000247947 */ /* 0x000fea0003800000 */
.L_x_11:
[----:B------:R-:W-:Y:S02]  /*0f00*/  ULDC.64 UR4, c[0x0][0x588] ;  /* 0x0001620000047ab9 */ /* 0x000fe40000000a00 */
[----:B------:R-:W-:-:S04]  /*0f10*/  ISETP.NE.U32.AND P0, PT, RZ, UR4, PT ;  /* 0x00000004ff007c0c */ /* 0x000fc8000bf05070 */
[----:B------:R-:W-:-:S13]  /*0f20*/  ISETP.NE.AND.EX P0, PT, RZ, UR5, PT, P0 ;  /* 0x00000005ff007c0c */ /* 0x000fda000bf05300 */
[----:B------:R-:W-:Y:S05]  /*0f30*/  @!P0 BRA `(.L_x_13) ;  /* 0x00000000000c8947 */ /* 0x000fea0003800000 */
[----:B------:R-:W0:Y:S02]  /*0f40*/  LDC.64 R154, c[0x0][0x588] ;  /* 0x00016200ff9a7b82 */ /* 0x000e240000000a00 */
[----:B0-----:R1:W5:Y:S01]  /*0f50*/  LDG.E R154, desc[UR36][R154.64] ;  /* 0x000000249a9a7981 */ /* 0x001362000c1e1900 */
[----:B------:R-:W-:Y:S05]  /*0f60*/  BRA `(.L_x_12) ;  /* 0x0000000000087947 */ /* 0x000fea0003800000 */
.L_x_13:
[----:B------:R-:W-:Y:S02]  /*0f70*/  ULDC UR4, c[0x0][0x580] ;  /* 0x0001600000047ab9 */ /* 0x000fe40000000800 */
[----:B------:R-:W-:-:S07]  /*0f80*/  IMAD.U32 R154, RZ, RZ, UR4 ;  /* 0x00000004ff9a7e24 */ /* 0x000fce000f8e00ff */
.L_x_12:
[----:B------:R-:W-:Y:S02]  /*0f90*/  ULDC.64 UR4, c[0x0][0x5a0] ;  /* 0x0001680000047ab9 */ /* 0x000fe40000000a00 */
[----:B------:R-:W-:-:S04]  /*0fa0*/  ISETP.NE.U32.AND P0, PT, RZ, UR4, PT ;  /* 0x00000004ff007c0c */ /* 0x000fc8000bf05070 */
[----:B------:R-:W-:-:S13]  /*0fb0*/  ISETP.NE.AND.EX P0, PT, RZ, UR5, PT, P0 ;  /* 0x00000005ff007c0c */ /* 0x000fda000bf05300 */
[----:B------:R-:W-:Y:S05]  /*0fc0*/  @!P0 BRA `(.L_x_14) ;  /* 0x00000000001c8947 */ /* 0x000fea0003800000 */
[----:B0-----:R-:W0:Y:S02]  /*0fd0*/  LDC.64 R4, c[0x0][0x5a0] ;  /* 0x00016800ff047b82 */ /* 0x001e240000000a00 */
[----:B0-----:R-:W2:Y:S02]  /*0fe0*/  LDG.E.64 R4, desc[UR36][R4.64] ;  /* 0x0000002404047981 */ /* 0x001ea4000c1e1b00 */
[----:B--2---:R-:W-:-:S04]  /*0ff0*/  ISETP.NE.U32.AND P0, PT, R4, RZ, PT ;  /* 0x000000ff0400720c */ /* 0x004fc80003f05070 */
[----:B------:R-:W-:-:S13]  /*1000*/  ISETP.NE.AND.EX P0, PT, R5, RZ, PT, P0 ;  /* 0x000000ff0500720c */ /* 0x000fda0003f05300 */
[----:B------:R-:W-:Y:S05]  /*1010*/  @!P0 BRA `(.L_x_14) ;  /* 0x0000000000088947 */ /* 0x000fea0003800000 */
[----:B-1----:R0:W5:Y:S01]  /*1020*/  LD.E R155, desc[UR36][R4.64] ;  /* 0x00000024049b7980 */ /* 0x002162000c101900 */
[----:B------:R-:W-:Y:S05]  /*1030*/  BRA `(.L_x_15) ;  /* 0x0000000000247947 */ /* 0x000fea0003800000 */
.L_x_14:
[----:B------:R-:W-:Y:S02]  /*1040*/  ULDC.64 UR4, c[0x0][0x590] ;  /* 0x0001640000047ab9 */ /* 0x000fe40000000a00 */
[----:B------:R-:W-:-:S04]  /*1050*/  ISETP.NE.U32.AND P0, PT, RZ, UR4, PT ;  /* 0x00000004ff007c0c */ /* 0x000fc8000bf05070 */
[----:B------:R-:W-:-:S13]  /*1060*/  ISETP.NE.AND.EX P0, PT, RZ, UR5, PT, P0 ;  /* 0x00000005ff007c0c */ /* 0x000fda000bf05300 */
[----:B------:R-:W-:Y:S05]  /*1070*/  @!P0 BRA `(.L_x_16) ;  /* 0x00000000000c8947 */ /* 0x000fea0003800000 */
[----:B0-----:R-:W1:Y:S02]  /*1080*/  LDC.64 R4, c[0x0][0x590] ;  /* 0x00016400ff047b82 */ /* 0x001e640000000a00 */
[----:B-1----:R1:W5:Y:S01]  /*1090*/  LDG.E R155, desc[UR36][R4.64] ;  /* 0x00000024049b7981 */ /* 0x002362000c1e1900 */
[----:B------:R-:W-:Y:S05]  /*10a0*/  BRA `(.L_x_15) ;  /* 0x0000000000087947 */ /* 0x000fea0003800000 */
.L_x_16:
[----:B------:R-:W-:Y:S02]  /*10b0*/  ULDC UR4, c[0x0][0x584] ;  /* 0x0001610000047ab9 */ /* 0x000fe40000000800 */
[----:B-1----:R-:W-:-:S07]  /*10c0*/  IMAD.U32 R155, RZ, RZ, UR4 ;  /* 0x00000004ff9b7e24 */ /* 0x002fce000f8e00ff */
.L_x_15:
[----:B------:R-:W-:-:S13]  /*10d0*/  LOP3.LUT P0, RZ, R0, 0xff, RZ, 0xc0, !PT ;  /* 0x000000ff00ff7812 */ /* 0x000fda000780c0ff */
[----:B------:R-:W-:Y:S05]  /*10e0*/  @!P0 EXIT ;  /* 0x000000000000894d */ /* 0x000fea0003800000 */
[----:B------:R-:W-:Y:S01]  /*10f0*/  ULDC UR4, c[0x0][0x28c] ;  /* 0x0000a30000047ab9 */ /* 0x000fe20000000800 */
[----:B------:R-:W-:Y:S01]  /*1100*/  LOP3.LUT R157, R19, 0x1, RZ, 0xfc, !PT ;  /* 0x00000001139d7812 */ /* 0x000fe200078efcff */
[----:B------:R-:W-:Y:S01]  /*1110*/  UIADD3 UR4, UR4, 0x1f, URZ ;  /* 0x0000001f04047890 */ /* 0x000fe2000fffe03f */
[----:B------:R-:W-:Y:S01]  /*1120*/  UMOV UR38, URZ ;  /* 0x0000003f00267c82 */ /* 0x000fe20008000000 */
[----:B------:R-:W-:Y:S02]  /*1130*/  UMOV UR39, URZ ;  /* 0x0000003f00277c82 */ /* 0x000fe40008000000 */
[----:B------:R-:W-:-:S04]  /*1140*/  USHF.R.S32.HI UR5, URZ, 0x1f, UR4 ;  /* 0x0000001f3f057899 */ /* 0x000fc80008011404 */
[----:B------:R-:W-:-:S04]  /*1150*/  ULEA.HI UR5, UR5, UR4, URZ, 0x5 ;  /* 0x0000000405057291 */ /* 0x000fc8000f8f283f */
[----:B------:R-:W-:-:S12]  /*1160*/  USHF.R.S32.HI UR40, URZ, 0x5, UR5 ;  /* 0x000000053f287899 */ /* 0x000fd80008011405 */
.L_x_292:
[----:B------:R-:W-:Y:S01]  /*1170*/  LOP3.LUT R0, R18, 0x80, RZ, 0xc0, !PT ;  /* 0x0000008012007812 */ /* 0x000fe200078ec0ff */
[----:B--2---:R-:W2:Y:S01]  /*1180*/  S2UR UR7, SR_CgaCtaId ;  /* 0x00000000000779c3 */ /* 0x004ea20000008800 */
[----:B------:R-:W-:Y:S02]  /*1190*/  UMOV UR6, 0x400 ;  /* 0x0000040000067882 */ /* 0x000fe40000000000 */
[----:B------:R-:W-:-:S06]  /*11a0*/  SHF.R.U32.HI R0, RZ, 0x7, R0 ;  /* 0x00000007ff007819 */ /* 0x000fcc0000011600 */
[----:B---3--:R-:W3:Y:S01]  /*11b0*/  SHFL.IDX PT, R0, R0, RZ, 0x1f ;  /* 0x00001fff00007589 */ /* 0x008ee200000e0000 */
[----:B--2---:R-:W-:Y:S01]  /*11c0*/  ULEA UR6, UR7, UR6, 0x18 ;  /* 0x0000000607067291 */ /* 0x004fe2000f8ec03f */
[----:B---3--:R-:W-:-:S13]  /*11d0*/  R2UR UR4, R0 ;  /* 0x00000000000472ca */ /* 0x008fda00000e0000 */
[----:B------:R-:W-:-:S04]  /*11e0*/  ULEA.HI UR5, UR4, UR4, URZ, 0x1 ;  /* 0x0000000404057291 */ /* 0x000fc8000f8f083f */
[----:B------:R-:W-:-:S04]  /*11f0*/  ULOP3.LUT UR5, UR5, 0x7fffe, URZ, 0xc0, !UPT ;  /* 0x0007fffe05057892 */ /* 0x000fc8000f8ec03f */
[----:B------:R-:W-:-:S03]  /*1200*/  UIADD3 UR5, UR4, -UR5, URZ ;  /* 0x8000000504057290 */ /* 0x000fc6000fffe03f */
[----:B------:R-:W-:Y:S01]  /*1210*/  ULDC UR4, c[0x0][0x28c] ;  /* 0x0000a30000047ab9 */ /* 0x000fe20000000800 */
[----:B------:R-:W-:Y:S01]  /*1220*/  ULEA UR5, UR5, UR6, 0xd ;  /* 0x0000000605057291 */ /* 0x000fe2000f8e683f */
[----:B------:R-:W-:-:S03]  /*1230*/  ISETP.LT.AND P0, PT, RZ, UR4, PT ;  /* 0x00000004ff007c0c */ /* 0x000fc6000bf01270 */
[----:B------:R-:W-:-:S04]  /*1240*/  UIADD3 UR5, UR5, 0x100, URZ ;  /* 0x0000010005057890 */ /* 0x000fc8000fffe03f */
[----:B------:R-:W-:-:S04]  /*1250*/  USHF.R.U32.HI UR5, URZ, 0x4, UR5 ;  /* 0x000000043f057899 */ /* 0x000fc80008011605 */
[----:B------:R-:W-:Y:S02]  /*1260*/  ULOP3.LUT UR41, UR5, 0x3fff, URZ, 0xc0, !UPT ;  /* 0x00003fff05297892 */ /* 0x000fe4000f8ec03f */
[----:B-1--4-:R-:W-:Y:S10]  /*1270*/  @P0 BRA `(.L_x_17) ;  /* 0x0000000000400947 */ /* 0x012ff40003800000 */
[----:B------:R-:W-:Y:S01]  /*1280*/  MOV R0, 0x0 ;  /* 0x0000000000007802 */ /* 0x000fe20000000f00 */
[----:B------:R-:W-:Y:S01]  /*1290*/  ULDC.64 UR4, c[0x4][0x68] ;  /* 0x01001a0000047ab9 */ /* 0x000fe20000000a00 */
[----:B------:R-:W-:Y:S01]  /*12a0*/  ULDC.64 UR6, c[0x4][0x8] ;  /* 0x0100020000067ab9 */ /* 0x000fe20000000a00 */
[----:B01----:R-:W-:Y:S01]  /*12b0*/  IMAD.U32 R4, RZ, RZ, UR4 ;  /* 0x00000004ff047e24 */ /* 0x003fe2000f8e00ff */
[----:B------:R0:W1:Y:S01]  /*12c0*/  LDC.64 R14, c[0x4][R0] ;  /* 0x01000000000e7b82 */ /* 0x0000620000000a00 */
[----:B------:R-:W-:Y:S01]  /*12d0*/  IMAD.U32 R5, RZ, RZ, UR5 ;  /* 0x00000005ff057e24 */ /* 0x000fe2000f8e00ff */
[----:B------:R-:W-:Y:S01]  /*12e0*/  ULDC.64 UR4, c[0x4][0x70] ;  /* 0x01001c0000047ab9 */ /* 0x000fe20000000a00 */
[----:B------:R-:W-:Y:S02]  /*12f0*/  IMAD.U32 R10, RZ, RZ, UR6 ;  /* 0x00000006ff0a7e24 */ /* 0x000fe4000f8e00ff */
[----:B------:R-:W-:Y:S02]  /*1300*/  IMAD.U32 R6, RZ, RZ, UR4 ;  /* 0x00000004ff067e24 */ /* 0x000fe4000f8e00ff */
[----:B------:R-:W-:-:S02]  /*1310*/  IMAD.U32 R7, RZ, RZ, UR5 ;  /* 0x00000005ff077e24 */ /* 0x000fc4000f8e00ff */
[----:B------:R-:W-:Y:S02]  /*1320*/  IMAD.U32 R11, RZ, RZ, UR7 ;  /* 0x00000007ff0b7e24 */ /* 0x000fe4000f8e00ff */
[----:B------:R-:W-:Y:S02]  /*1330*/  IMAD.MOV.U32 R8, RZ, RZ, 0x1e1 ;  /* 0x000001e1ff087424 */ /* 0x000fe400078e00ff */
[----:B------:R-:W-:Y:S02]  /*1340*/  IMAD.MOV.U32 R12, RZ, RZ, 0x1 ;  /* 0x00000001ff0c7424 */ /* 0x000fe400078e00ff */
[----:B0-----:R-:W-:-:S07]  /*1350*/  IMAD.MOV.U32 R13, RZ, RZ, RZ ;  /* 0x000000ffff0d7224 */ /* 0x001fce00078e00ff */
[----:B------:R-:W-:-:S07]  /*1360*/  LEPC R20, `(.L_x_17) ;  /* 0x000000001014794e */ /* 0x000fce0000000000 */
[----:B-1---5:R-:W-:Y:S05]  /*1370*/  CALL.ABS.NOINC R14 ;  /* 0x000000000e007343 */ /* 0x022fea0003c00000 */
.L_x_17:
[----:B------:R-:W-:-:S13]  /*1380*/  ISETP.NE.AND P0, PT, R157, 0x3, PT ;  /* 0x000000039d00780c */ /* 0x000fda0003f05270 */
[----:B------:R-:W-:Y:S05]  /*1390*/  @!P0 BRA `(.L_x_18) ;  /* 0x0000000000048947 */ /* 0x000fea0003800000 */
[----:B------:R-:W-:Y:S01]  /*13a0*/  BPT.TRAP 0x1 ;  /* 0x000000040000795c */ /* 0x000fe20000300000 */
.L_x_18:
[----:B------:R-:W2:Y:S01]  /*13b0*/  S2UR UR5, SR_CgaCtaId ;  /* 0x00000000000579c3 */ /* 0x000ea20000008800 */
[----:B------:R-:W-:Y:S01]  /*13c0*/  UMOV UR4, 0x400 ;  /* 0x0000040000047882 */ /* 0x000fe20000000000 */
[----:B------:R-:W-:Y:S02]  /*13d0*/  IMAD.U32 R0, RZ, RZ, UR38 ;  /* 0x00000026ff007e24 */ /* 0x000fe4000f8e00ff */
[----:B------:R-:W-:-:S03]  /*13e0*/  IMAD.U32 R3, RZ, RZ, UR39 ;  /* 0x00000027ff037e24 */ /* 0x000fc6000f8e00ff */
[----:B------:R-:W-:Y:S01]  /*13f0*/  SHF.L.U32 R0, R0, 0x1f, RZ ;  /* 0x0000001f00007819 */ /* 0x000fe200000006ff */
[----:B--2---:R-:W-:-:S06]  /*1400*/  ULEA UR4, UR5, UR4, 0x18 ;  /* 0x0000000405047291 */ /* 0x004fcc000f8ec03f */
[----:B------:R-:W-:-:S04]  /*1410*/  IMAD.U32 R6, RZ, RZ, UR4 ;  /* 0x00000004ff067e24 */ /* 0x000fc8000f8e00ff */
[----:B------:R-:W-:-:S04]  /*1420*/  IMAD R3, R3, 0x8, R6 ;  /* 0x0000000803037824 */ /* 0x000fc800078e0206 */
[----:B------:R2:W3:Y:S01]  /*1430*/  SYNCS.PHASECHK.TRANS64.TRYWAIT P1, [R3+URZ], R0 ;  /* 0x00000000030075a7 */ /* 0x0004e2000802017f */
[----:B------:R-:W-:Y:S05]  /*1440*/  @!P0 BRA `(.L_x_19) ;  /* 0x0000000000048947 */ /* 0x000fea0003800000 */
[----:B------:R-:W-:Y:S01]  /*1450*/  BPT.TRAP 0x1 ;  /* 0x000000040000795c */ /* 0x000fe20000300000 */
.L_x_19:
[----:B---3--:R-:W-:Y:S05]  /*1460*/  @P1 BRA `(.L_x_20) ;  /* 0x0000000000081947 */ /* 0x008fea0003800000 */
[----:B------:R-:W3:Y:S02]  /*1470*/  SYNCS.PHASECHK.TRANS64.TRYWAIT P1, [R3+URZ], R0 ;  /* 0x00000000030075a7 */ /* 0x000ee4000802017f */
[----:B---3--:R-:W-:Y:S05]  /*1480*/  @!P1 BRA `(.L_x_21) ;  /* 0x000000a000b89947 */ /* 0x008fea0003800000 */
.L_x_20:
[----:B------:R-:W-:-:S04]  /*1490*/  UISETP.LT.AND UP0, UPT, UR40, 0x1, UPT ;  /* 0x000000012800788c */ /* 0x000fc8000bf01270 */
[----:B------:R-:W-:-:S06]  /*14a0*/  USEL UR4, UR40, 0x1, UP0 ;  /* 0x0000000128047887 */ /* 0x000fcc0008000000 */
[----:B--23--:R-:W-:Y:S01]  /*14b0*/  IMAD.U32 R0, RZ, RZ, UR4 ;  /* 0x00000004ff007e24 */ /* 0x00cfe2000f8e00ff */
[----:B------:R-:W-:Y:S05]  /*14c0*/  WARPSYNC.ALL ;  /* 0x0000000000007948 */ /* 0x000fea0003800000 */
[----:B------:R-:W-:-:S04]  /*14d0*/  IADD3 R0, -R0, UR40, RZ ;  /* 0x0000002800007c10 */ /* 0x000fc8000fffe1ff */
[----:B------:R-:W-:Y:S02]  /*14e0*/  ISETP.GE.AND P1, PT, R0, 0x1, PT ;  /* 0x000000010000780c */ /* 0x000fe40003f26270 */
[----:B------:R-:W-:Y:S01]  /*14f0*/  R2UR UR4, R6 ;  /* 0x00000000060472ca */ /* 0x000fe200000e0000 */
[----:B------:R-:W-:Y:S01]  /*1500*/  WARPGROUP.ARRIVE ;  /* 0x00000000000079c5 */ /* 0x000fe20000000000 */
[----:B------:R-:W-:Y:S01]  /*1510*/  UMOV UR9, 0x40000040 ;  /* 0x4000004000097882 */ /* 0x000fe20000000000 */
[----:B------:R-:W-:-:S10]  /*1520*/  UMOV UR11, 0x40000040 ;  /* 0x40000040000b7882 */ /* 0x000fd40000000000 */
[----:B------:R-:W-:-:S04]  /*1530*/  UIADD3 UR4, UR4, 0xc100, URZ ;  /* 0x0000c10004047890 */ /* 0x000fc8000fffe03f */
[----:B------:R-:W-:-:S04]  /*1540*/  USHF.R.U32.HI UR4, URZ, 0x4, UR4 ;  /* 0x000000043f047899 */ /* 0x000fc80008011604 */
[----:B------:R-:W-:Y:S02]  /*1550*/  ULOP3.LUT UR5, UR4, 0x3fff, URZ, 0xc0, !UPT ;  /* 0x00003fff04057892 */ /* 0x000fe4000f8ec03f */
[----:B------:R-:W-:Y:S02]  /*1560*/  ULOP3.LUT UR4, UR41, 0x10000, URZ, 0xfc, !UPT ;  /* 0x0001000029047892 */ /* 0x000fe4000f8efc3f */
[----:B------:R-:W-:Y:S02]  /*1570*/  ULOP3.LUT UR5, UR5, 0x10000, URZ, 0xfc, !UPT ;  /* 0x0001000005057892 */ /* 0x000fe4000f8efc3f */
[----:B------:R-:W-:Y:S02]  /*1580*/  ULEA UR6, UR39, UR4, 0xa ;  /* 0x0000000427067291 */ /* 0x000fe4000f8e503f */
[----:B------:R-:W-:-:S05]  /*1590*/  ULEA UR7, UR39, UR5, 0xb ;  /* 0x0000000527077291 */ /* 0x000fca000f8e583f */
[----:B------:R-:W-:Y:S02]  /*15a0*/  UMOV UR8, UR6 ;  /* 0x0000000600087c82 */ /* 0x000fe40008000000 */
[----:B------:R-:W-:Y:S02]  /*15b0*/  UMOV UR10, UR7 ;  /* 0x00000007000a7c82 */ /* 0x000fe40008000000 */
[----:B------:R-:W-:Y:S01]  /*15c0*/  HGMMA.64x256x8.F32.TF32 R24, gdesc[UR8], RZ, !UPT, gsb0 ;  /* 0x07e00000081879f0 */ /* 0x000fe2000c0028ff */
[----:B------:R-:W-:Y:S02]  /*15d0*/  UIADD3 UR8, UR6, 0x2, URZ ;  /* 0x0000000206087890 */ /* 0x000fe4000fffe03f */
[----:B------:R-:W-:Y:S01]  /*15e0*/  UIADD3 UR10, UR7, 0x2, URZ ;  /* 0x00000002070a7890 */ /* 0x000fe2000fffe03f */
[----:B------:R-:W-:Y:S01]  /*15f0*/  UMOV UR9, 0x40000040 ;  /* 0x4000004000097882 */ /* 0x000fe20000000000 */
[----:B------:R-:W-:Y:S01]  /*1600*/  UMOV UR11, 0x40000040 ;  /* 0x40000040000b7882 */ /* 0x000fe20000000000 */
[----:B------:R-:W-:-:S02]  /*1610*/  WARPGROUP.DEPBAR.LE gsb0, 0x0 ;  /* 0x00008000000079c5 */ /* 0x000fc40000010000 */
[----:B------:R-:W-:-:S15]  /*1620*/  WARPGROUP.ARRIVE ;  /* 0x00000000000079c5 */ /* 0x000fde0000000000 */
[----:B------:R-:W-:-:S05]  /*1630*/  NOP ;  /* 0x0000000000007918 */ /* 0x000fca0000000000 */
[----:B------:R-:W-:Y:S01]  /*1640*/  HGMMA.64x256x8.F32.TF32 R24, gdesc[UR8], R24, gsb0 ;  /* 0x07e00000081879f0 */ /* 0x000fe20008002818 */
[----:B------:R-:W-:Y:S02]  /*1650*/  UIADD3 UR8, UR6, 0x4, URZ ;  /* 0x0000000406087890 */ /* 0x000fe4000fffe03f */
[----:B------:R-:W-:Y:S01]  /*1660*/  UIADD3 UR10, UR7, 0x4, URZ ;  /* 0x00000004070a7890 */ /* 0x000fe2000fffe03f */
[----:B------:R-:W-:Y:S01]  /*1670*/  UMOV UR9, 0x40000040 ;  /* 0x4000004000097882 */ /* 0x000fe20000000000 */
[----:B------:R-:W-:Y:S01]  /*1680*/  UMOV UR11, 0x40000040 ;  /* 0x40000040000b7882 */ /* 0x000fe20000000000 */
[----:B------:R-:W-:Y:S02]  /*1690*/  WARPGROUP.DEPBAR.LE gsb0, 0x0 ;  /* 0x00008000000079c5 */ /* 0x000fe40000010000 */
        /* <DEDUP_REMOVED lines=10> */
[----:B------:R-:W-:Y:S03]  /*1740*/  HGMMA.64x256x8.F32.TF32 R24, gdesc[UR8], R24, gsb0 ;  /* 0x07e00000081879f0 */ /* 0x000fe60008002818 */
[----:B------:R-:W-:Y:S02]  /*1750*/  WARPGROUP.DEPBAR.LE gsb0, 0x0 ;  /* 0x00008000000079c5 */ /* 0x000fe40000010000 */
[----:B------:R-:W-:Y:S05]  /*1760*/  @!P1 BRA `(.L_x_22) ;  /* 0x0000000400309947 */ /* 0x000fea0003800000 */
[----:B------:R-:W-:Y:S02]  /*1770*/  UIADD3 UR6, UR39, 0x1, URZ ;  /* 0x0000000127067890 */ /* 0x000fe4000fffe03f */
[----:B------:R-:W-:Y:S02]  /*1780*/  IMAD.U32 R3, RZ, RZ, UR39 ;  /* 0x00000027ff037e24 */ /* 0x000fe4000f8e00ff */
[----:B------:R-:W-:-:S04]  /*1790*/  UISETP.NE.AND UP0, UPT, UR6, 0x3, UPT ;  /* 0x000000030600788c */ /* 0x000fc8000bf05270 */
[----:B------:R-:W-:Y:S02]  /*17a0*/  USEL UR7, URZ, 0x1, UP0 ;  /* 0x000000013f077887 */ /* 0x000fe40008000000 */
[----:B------:R-:W-:Y:S02]  /*17b0*/  USEL UR6, UR6, URZ, UP0 ;  /* 0x0000003f06067287 */ /* 0x000fe40008000000 */
[----:B------:R-:W-:-:S06]  /*17c0*/  ULOP3.LUT UR7, UR38, UR7, URZ, 0x3c, !UPT ;  /* 0x0000000726077292 */ /* 0x000fcc000f8e3c3f */
[----:B------:R-:W-:-:S07]  /*17d0*/  IMAD.U32 R7, RZ, RZ, UR7 ;  /* 0x00000007ff077e24 */ /* 0x000fce000f8e00ff */
.L_x_29:
[----:B------:R-:W-:Y:S05]  /*17e0*/  @!P0 BRA `(.L_x_23) ;  /* 0x0000000000048947 */ /* 0x000fea0003800000 */
[----:B------:R-:W-:Y:S01]  /*17f0*/  BPT.TRAP 0x1 ;  /* 0x000000040000795c */ /* 0x000fe20000300000 */
.L_x_23:
[----:B------:R-:W2:Y:S01]  /*1800*/  S2UR UR8, SR_CgaCtaId ;  /* 0x00000000000879c3 */ /* 0x000ea20000008800 */
[----:B------:R-:W-:Y:S01]  /*1810*/  UMOV UR7, 0x400 ;  /* 0x0000040000077882 */ /* 0x000fe20000000000 */
[----:B01----:R-:W-:Y:S01]  /*1820*/  IMAD.U32 R5, RZ, RZ, UR6 ;  /* 0x00000006ff057e24 */ /* 0x003fe2000f8e00ff */
[----:B------:R-:W-:Y:S01]  /*1830*/  SHF.L.U32 R4, R7, 0x1f, RZ ;  /* 0x0000001f07047819 */ /* 0x000fe200000006ff */
[----:B--2---:R-:W-:-:S06]  /*1840*/  ULEA UR7, UR8, UR7, 0x18 ;  /* 0x0000000708077291 */ /* 0x004fcc000f8ec03f */
[----:B------:R-:W-:-:S04]  /*1850*/  IMAD.U32 R6, RZ, RZ, UR7 ;  /* 0x00000007ff067e24 */ /* 0x000fc8000f8e00ff */
[----:B------:R-:W-:-:S04]  /*1860*/  IMAD R5, R5, 0x8, R6 ;  /* 0x0000000805057824 */ /* 0x000fc800078e0206 */
[----:B------:R0:W1:Y:S01]  /*1870*/  SYNCS.PHASECHK.TRANS64.TRYWAIT P1, [R5+URZ], R4 ;  /* 0x00000004050075a7 */ /* 0x000062000802017f */
[----:B------:R-:W-:Y:S05]  /*1880*/  @!P0 BRA `(.L_x_24) ;  /* 0x0000000000048947 */ /* 0x000fea0003800000 */
[----:B------:R-:W-:Y:S01]  /*1890*/  BPT.TRAP 0x1 ;  /* 0x000000040000795c */ /* 0x000fe20000300000 */
.L_x_24:
[----:B-1----:R-:W-:Y:S05]  /*18a0*/  @P1 BRA `(.L_x_25) ;  /* 0x0000000000081947 */ /* 0x002fea0003800000 */
[----:B------:R-:W1:Y:S02]  /*18b0*/  SYNCS.PHASECHK.TRANS64.TRYWAIT P1, [R5+URZ], R4 ;  /* 0x00000004050075a7 */ /* 0x000e64000802017f */
[----:B-1----:R-:W-:Y:S05]  /*18c0*/  @!P1 BRA `(.L_x_26) ;  /* 0x0000009c00bc9947 */ /* 0x002fea0003800000 */
.L_x_25:
[----:B------:R-:W-:Y:S01]  /*18d0*/  ULEA UR7, UR6, UR4, 0xa ;  /* 0x0000000406077291 */ /* 0x000fe2000f8e503f */
[----:B------:R-:W-:Y:S01]  /*18e0*/  WARPGROUP.ARRIVE ;  /* 0x00000000000079c5 */ /* 0x000fe20000000000 */
[----:B------:R-:W-:Y:S01]  /*18f0*/  ULEA UR12, UR6, UR5, 0xb ;  /* 0x00000005060c7291 */ /* 0x000fe2000f8e583f */
[----:B------:R-:W-:Y:S01]  /*1900*/  UMOV UR9, 0x40000040 ;  /* 0x4000004000097882 */ /* 0x000fe20000000000 */
[----:B------:R-:W-:-:S03]  /*1910*/  UMOV UR11, 0x40000040 ;  /* 0x40000040000b7882 */ /* 0x000fc60000000000 */
[----:B------:R-:W-:Y:S02]  /*1920*/  UMOV UR8, UR7 ;  /* 0x0000000700087c82 */ /* 0x000fe40008000000 */
[----:B------:R-:W-:Y:S02]  /*1930*/  UMOV UR10, UR12 ;  /* 0x0000000c000a7c82 */ /* 0x000fe40008000000 */
[----:B------:R-:W-:Y:S01]  /*1940*/  HGMMA.64x256x8.F32.TF32 R24, gdesc[UR8], R24, gsb0 ;  /* 0x07e00000081879f0 */ /* 0x000fe20008002818 */
        /* <DEDUP_REMOVED lines=26> */
[----:B------:R-:W-:Y:S01]  /*1af0*/  BPT.TRAP 0x1 ;  /* 0x000000040000795c */ /* 0x000fe20000300000 */
.L_x_27:
[----:B------:R-:W-:-:S13]  /*1b00*/  ISETP.NE.AND P1, PT, R156, RZ, PT ;  /* 0x000000ff9c00720c */ /* 0x000fda0003f25270 */
[----:B01----:R-:W-:-:S04]  /*1b10*/  @P1 IMAD R4, R3, 0x8, R6 ;  /* 0x0000000803041824 */ /* 0x003fc800078e0206 */
[----:B------:R-:W-:-:S05]  /*1b20*/  @P1 VIADD R5, R4, 0x18 ;  /* 0x0000001804051836 */ /* 0x000fca0000000000 */
[----:B------:R-:W-:-:S04]  /*1b30*/  @P1 PRMT R5, R22, 0x654, R5 ;  /* 0x0000065416051816 */ /* 0x000fc80000000005 */
[----:B------:R0:W-:Y:S01]  /*1b40*/  @P1 SYNCS.ARRIVE.TRANS64.RED.A1T0 RZ, [R5+URZ], RZ ;  /* 0x000000ff05ff19a7 */ /* 0x0001e2000810043f */
[----:B------:R-:W-:-:S13]  /*1b50*/  ISETP.GT.U32.AND P1, PT, R19, 0x1, PT ;  /* 0x000000011300780c */ /* 0x000fda0003f24070 */
[----:B0-----:R-:W-:Y:S05]  /*1b60*/  @P1 BRA `(.L_x_28) ;  /* 0x0000000000041947 */ /* 0x001fea0003800000 */
[----:B------:R-:W-:Y:S01]  /*1b70*/  BPT.TRAP 0x1 ;  /* 0x000000040000795c */ /* 0x000fe20000300000 */
.L_x_28:
[----:B------:R-:W-:Y:S01]  /*1b80*/  UIADD3 UR6, UR6, 0x1, URZ ;  /* 0x0000000106067890 */ /* 0x000fe2000fffe03f */
[C---:B------:R-:W-:Y:S01]  /*1b90*/  ISETP.GT.AND P2, PT, R0.reuse, 0x1, PT ;  /* 0x000000010000780c */ /* 0x040fe20003f44270 */
[----:B------:R-:W-:Y:S02]  /*1ba0*/  VIADD R3, R3, 0x1 ;  /* 0x0000000103037836 */ /* 0x000fe40000000000 */
[----:B------:R-:W-:Y:S01]  /*1bb0*/  UISETP.NE.AND UP0, UPT, UR6, 0x3, UPT ;  /* 0x000000030600788c */ /* 0x000fe2000bf05270 */
[----:B------:R-:W-:Y:S02]  /*1bc0*/  VIADD R0, R0, 0xffffffff ;  /* 0xffffffff00007836 */ /* 0x000fe40000000000 */
[C---:B------:R-:W-:Y:S01]  /*1bd0*/  ISETP.NE.AND P1, PT, R3.reuse, 0x3, PT ;  /* 0x000000030300780c */ /* 0x040fe20003f25270 */
[----:B------:R-:W-:Y:S02]  /*1be0*/  USEL UR7, URZ, 0x1, UP0 ;  /* 0x000000013f077887 */ /* 0x000fe40008000000 */
[----:B------:R-:W-:Y:S01]  /*1bf0*/  USEL UR6, UR6, URZ, UP0 ;  /* 0x0000003f06067287 */ /* 0x000fe20008000000 */
[----:B------:R-:W-:-:S03]  /*1c00*/  SEL R3, R3, RZ, P1 ;  /* 0x000000ff03037207 */ /* 0x000fc60000800000 */
[----:B------:R-:W-:Y:S01]  /*1c10*/  LOP3.LUT R7, R7, UR7, RZ, 0x3c, !PT ;  /* 0x0000000707077c12 */ /* 0x000fe2000f8e3cff */
[----:B------:R-:W-:Y:S07]  /*1c20*/  @P2 BRA `(.L_x_29) ;  /* 0xfffffff800ec2947 */ /* 0x000fee000383ffff */
.L_x_22:
[----:B------:R-:W2:Y:S02]  /*1c30*/  LDC R0, c[0x0][0x28c] ;  /* 0x0000a300ff007b82 */ /* 0x000ea40000000800 */
[----:B--2---:R-:W-:-:S13]  /*1c40*/  ISETP.GE.AND P1, PT, R0, 0x1, PT ;  /* 0x000000010000780c */ /* 0x004fda0003f26270 */
[----:B------:R-:W-:Y:S05]  /*1c50*/  @!P1 BRA `(.L_x_30) ;  /* 0x0000000000509947 */ /* 0x000fea0003800000 */
[----:B------:R-:W-:Y:S05]  /*1c60*/  @!P0 BRA `(.L_x_31) ;  /* 0x0000000000048947 */ /* 0x000fea0003800000 */
[----:B------:R-:W-:Y:S01]  /*1c70*/  BPT.TRAP 0x1 ;  /* 0x000000040000795c */ /* 0x000fe20000300000 */
.L_x_31:
[----:B------:R-:W-:Y:S01]  /*1c80*/  ISETP.NE.AND P1, PT, R156, RZ, PT ;  /* 0x000000ff9c00720c */ /* 0x000fe20003f25270 */
[----:B------:R-:W-:Y:S01]  /*1c90*/  BSSY B0, `(.L_x_32) ;  /* 0x000000e000007945 */ /* 0x000fe20003800000 */
[----:B------:R-:W-:-:S11]  /*1ca0*/  ISETP.GT.U32.AND P0, PT, R19, 0x1, PT ;  /* 0x000000011300780c */ /* 0x000fd60003f04070 */
[----:B------:R-:W-:Y:S05]  /*1cb0*/  @!P1 BRA `(.L_x_33) ;  /* 0x00000000002c9947 */ /* 0x000fea0003800000 */
[----:B------:R-:W-:-:S04]  /*1cc0*/  UISETP.LT.AND UP0, UPT, UR40, 0x1, UPT ;  /* 0x000000012800788c */ /* 0x000fc8000bf01270 */
[----:B------:R-:W-:-:S04]  /*1cd0*/  USEL UR6, UR40, 0x1, UP0 ;  /* 0x0000000128067887 */ /* 0x000fc80008000000 */
[----:B------:R-:W-:-:S04]  /*1ce0*/  UIADD3 UR6, UR39, UR40, -UR6 ;  /* 0x0000002827067290 */ /* 0x000fc8000fffe806 */
[----:B------:R-:W-:-:S04]  /*1cf0*/  UIMAD.WIDE.U32 UR4, UR6, -0x55555555, URZ ;  /* 0xaaaaaaab060478a5 */ /* 0x000fc8000f8e003f */
[----:B------:R-:W-:-:S04]  /*1d00*/  USHF.R.U32.HI UR4, URZ, 0x1, UR5 ;  /* 0x000000013f047899 */ /* 0x000fc80008011605 */
[----:B------:R-:W-:-:S06]  /*1d10*/  UIMAD UR6, UR4, -0x3, UR6 ;  /* 0xfffffffd040678a4 */ /* 0x000fcc000f8e0206 */
[----:B------:R-:W-:-:S04]  /*1d20*/  IMAD.U32 R3, RZ, RZ, UR6 ;  /* 0x00000006ff037e24 */ /* 0x000fc8000f8e00ff */
[----:B------:R-:W-:-:S04]  /*1d30*/  IMAD R0, R3, 0x8, R6 ;  /* 0x0000000803007824 */ /* 0x000fc800078e0206 */
[----:B------:R-:W-:-:S05]  /*1d40*/  VIADD R3, R0, 0x18 ;  /* 0x0000001800037836 */ /* 0x000fca0000000000 */
[----:B------:R-:W-:-:S04]  /*1d50*/  PRMT R3, R22, 0x654, R3 ;  /* 0x0000065416037816 */ /* 0x000fc80000000003 */
[----:B------:R2:W-:Y:S03]  /*1d60*/  SYNCS.ARRIVE.TRANS64.RED.A1T0 RZ, [R3+URZ], RZ ;  /* 0x000000ff03ff79a7 */ /* 0x0005e6000810043f */
.L_x_33:
[----:B------:R-:W-:Y:S05]  /*1d70*/  BSYNC B0 ;  /* 0x0000000000007941 */ /* 0x000fea0003800000 */
.L_x_32:
[----:B------:R-:W-:Y:S05]  /*1d80*/  @P0 BRA `(.L_x_30) ;  /* 0x0000000000040947 */ /* 0x000fea0003800000 */
[----:B------:R-:W-:Y:S01]  /*1d90*/  BPT.TRAP 0x1 ;  /* 0x000000040000795c */ /* 0x000fe20000300000 */
.L_x_30:
[----:B------:R-:W3:Y:S01]  /*1da0*/  LDC R7, c[0x0][0x288] ;  /* 0x0000a200ff077b82 */ /* 0x000ee20000000800 */
[--C-:B------:R-:W-:Y:S01]  /*1db0*/  SHF.R.U32.HI R0, RZ, 0x2, R18.reuse ;  /* 0x00000002ff007819 */ /* 0x100fe20000011612 */
[----:B------:R-:W-:Y:S01]  /*1dc0*/  UIADD3 UR39, UR40, UR39, URZ ;  /* 0x0000002728277290 */ /* 0x000fe2000fffe03f */
[----:B01----:R-:W-:Y:S01]  /*1dd0*/  LOP3.LUT R4, R18, 0x60, RZ, 0xc0, !PT ;  /* 0x0000006012047812 */ /* 0x003fe200078ec0ff */
[----:B------:R-:W-:Y:S01]  /*1de0*/  ULDC UR7, c[0x0][0x284] ;  /* 0x0000a10000077ab9 */ /* 0x000fe20000000800 */
[----:B------:R-:W-:Y:S01]  /*1df0*/  SHF.R.U32.HI R5, RZ, 0x7, R18 ;  /* 0x00000007ff057819 */ /* 0x000fe20000011612 */
[----:B------:R-:W-:Y:S01]  /*1e00*/  UISETP.GT.U32.AND UP0, UPT, UR39, 0x2, UPT ;  /* 0x000000022700788c */ /* 0x000fe2000bf04070 */
[----:B--2---:R-:W-:Y:S01]  /*1e10*/  LOP3.LUT R3, R0, 0x7, RZ, 0xc0, !PT ;  /* 0x0000000700037812 */ /* 0x004fe200078ec0ff */
[----:B------:R-:W-:Y:S01]  /*1e20*/  UISETP.GE.U32.AND UP1, UPT, UR40, 0x3, UPT ;  /* 0x000000032800788c */ /* 0x000fe2000bf26070 */
[----:B------:R-:W-:Y:S01]  /*1e30*/  SHF.R.U32.HI R10, RZ, 0x1, R4 ;  /* 0x00000001ff0a7819 */ /* 0x000fe20000011604 */
[----:B------:R-:W-:Y:S01]  /*1e40*/  IMAD.SHL.U32 R4, R18, 0x2, RZ ;  /* 0x0000000212047824 */ /* 0x000fe200078e00ff */
[----:B------:R-:W-:Y:S01]  /*1e50*/  LOP3.LUT R0, R5, 0x1, RZ, 0xc0, !PT ;  /* 0x0000000105007812 */ /* 0x000fe200078ec0ff */
[----:B------:R-:W-:Y:S01]  /*1e60*/  UISETP.LT.U32.AND UP0, UPT, UR40, 0x3, UP0 ;  /* 0x000000032800788c */ /* 0x000fe20008701070 */
[----:B------:R-:W-:Y:S01]  /*1e70*/  IADD3 R5, RZ, -R10, -R3 ;  /* 0x8000000aff057210 */ /* 0x000fe20007ffe803 */
[----:B------:R-:W-:Y:S01]  /*1e80*/  ULDC.64 UR8, c[0x0][0x5d0] ;  /* 0x0001740000087ab9 */ /* 0x000fe20000000a00 */
[----:B------:R-:W-:Y:S01]  /*1e90*/  LOP3.LUT R9, R4, 0x6, RZ, 0xc0, !PT ;  /* 0x0000000604097812 */ /* 0x000fe200078ec0ff */
[C---:B------:R-:W-:Y:S01]  /*1ea0*/  IMAD.SHL.U32 R6, R0.reuse, 0x40, RZ ;  /* 0x0000004000067824 */ /* 0x040fe200078e00ff */
[----:B------:R-:W-:Y:S01]  /*1eb0*/  SHF.R.S32.HI R21, RZ, 0x1f, R23 ;  /* 0x0000001fff157819 */ /* 0x000fe20000011417 */
[----:B------:R-:W-:Y:S01]  /*1ec0*/  IMAD R11, R0, -0x40, R5 ;  /* 0xffffffc0000b7824 */ /* 0x000fe200078e0205 */
[----:B------:R-:W-:Y:S01]  /*1ed0*/  LOP3.LUT R0, R18, 0x3, RZ, 0xc0, !PT ;  /* 0x0000000312007812 */ /* 0x000fe200078ec0ff */
[----:B------:R-:W-:Y:S01]  /*1ee0*/  UIMAD.WIDE.U32 UR4, UR39, -0x55555555, URZ ;  /* 0xaaaaaaab270478a5 */ /* 0x000fe2000f8e003f */
[----:B------:R-:W-:Y:S01]  /*1ef0*/  PRMT R8, R9, 0x6540, R152 ;  /* 0x0000654009087816 */ /* 0x000fe20000000098 */
[----:B------:R-:W-:Y:S01]  /*1f00*/  IMAD.SHL.U32 R152, R152, 0x100, RZ ;  /* 0x0000010098987824 */ /* 0x000fe200078e00ff */
[----:B------:R-:W-:Y:S01]  /*1f10*/  USEL UR6, URZ, 0x1, !UP0 ;  /* 0x000000013f067887 */ /* 0x000fe2000c000000 */
[----:B---3--:R-:W-:Y:S01]  /*1f20*/  IMAD R13, R0, -0x2, R7 ;  /* 0xfffffffe000d7824 */ /* 0x008fe200078e0207 */
[----:B------:R-:W-:Y:S01]  /*1f30*/  SHF.R.S32.HI R9, RZ, 0x1f, R8 ;  /* 0x0000001fff097819 */ /* 0x000fe20000011408 */
[----:B------:R-:W-:Y:S01]  /*1f40*/  IMAD.SHL.U32 R0, R153, 0x80, RZ ;  /* 0x0000008099007824 */ /* 0x000fe200078e00ff */
[----:B------:R-:W-:Y:S01]  /*1f50*/  ISETP.GE.AND P0, PT, R152, R7, PT ;  /* 0x000000079800720c */ /* 0x000fe20003f06270 */
[----:B------:R-:W-:Y:S01]  /*1f60*/  IMAD R4, R21, UR8, RZ ;  /* 0x0000000815047c24 */ /* 0x000fe2000f8e02ff */
[----:B------:R-:W-:Y:S01]  /*1f70*/  LOP3.LUT R3, R6, 0x40, R3, 0xe2, !PT ;  /* 0x0000004006037812 */ /* 0x000fe200078ee203 */
[----:B------:R-:W-:Y:S01]  /*1f80*/  USHF.R.U32.HI UR4, URZ, 0x1, UR5 ;  /* 0x000000013f047899 */ /* 0x000fe20008011605 */
[C---:B------:R-:W-:Y:S01]  /*1f90*/  ISETP.GE.OR P0, PT, R0.reuse, UR7, P0 ;  /* 0x0000000700007c0c */ /* 0x040fe20008706670 */
[----:B------:R-:W-:Y:S01]  /*1fa0*/  ULOP3.LUT UR38, UR38, UR6, URZ, 0x3c, !UPT ;  /* 0x0000000626267292 */ /* 0x000fe2000f8e3c3f */
[----:B------:R-:W-:Y:S01]  /*1fb0*/  IMAD.WIDE R6, R153, 0x80, RZ ;  /* 0x0000008099067825 */ /* 0x000fe200078e02ff */
[----:B------:R-:W-:Y:S01]  /*1fc0*/  UIMAD UR39, UR4, -0x3, UR39 ;  /* 0xfffffffd042778a4 */ /* 0x000fe2000f8e0227 */
[----:B------:R-:W-:Y:S01]  /*1fd0*/  IADD3 R0, -R0, UR7, R11 ;  /* 0x0000000700007c10 */ /* 0x000fe2000fffe10b */
[----:B------:R-:W-:Y:S01]  /*1fe0*/  @UP1 ULOP3.LUT UR38, UR38, 0x1, UR4, 0x78, !UPT ;  /* 0x0000000126261892 */ /* 0x000fe2000f8e7804 */
[C---:B------:R-:W-:Y:S01]  /*1ff0*/  IMAD R15, R23.reuse, UR9, R4 ;  /* 0x00000009170f7c24 */ /* 0x040fe2000f8e0204 */
[----:B------:R-:W-:Y:S01]  /*2000*/  LOP3.LUT R171, R6, R3, R10, 0xfe, !PT ;  /* 0x0000000306ab7212 */ /* 0x000fe200078efe0a */
[----:B------:R-:W-:-:S04]  /*2010*/  IMAD.WIDE.U32 R4, R23, UR8, R8 ;  /* 0x0000000817047c25 */ /* 0x000fc8000f8e0008 */
[----:B------:R-:W-:Y:S02]  /*2020*/  IMAD.IADD R5, R5, 0x1, R15 ;  /* 0x0000000105057824 */ /* 0x000fe400078e020f */
[----:B------:R-:W-:Y:S02]  /*2030*/  IMAD.IADD R3, R13, 0x1, -R152 ;  /* 0x000000010d037824 */ /* 0x000fe400078e0a98 */
[----:B------:R-:W-:Y:S01]  /*2040*/  IMAD.MOV.U32 R153, RZ, RZ, -0x1 ;  /* 0xffffffffff997424 */ /* 0x000fe200078e00ff */
[----:B------:R-:W-:Y:S06]  /*2050*/  @P0 BRA `(.L_x_34) ;  /* 0x0000007800d80947 */ /* 0x000fec0003800000 */
[----:B------:R-:W0:Y:S01]  /*2060*/  LDC.64 R10, c[0x0][0x5c8] ;  /* 0x00017200ff0a7b82 */ /* 0x000e220000000a00 */
[----:B-----5:R-:W-:Y:S01]  /*2070*/  FSETP.NEU.AND P0, PT, R155, RZ, PT ;  /* 0x000000ff9b00720b */ /* 0x020fe20003f0d000 */
[----:B------:R-:W-:Y:S01]  /*2080*/  BSSY B0, `(.L_x_34) ;  /* 0x00007b3000007945 */ /* 0x000fe20003800000 */
[----:B------:R-:W-:-:S04]  /*2090*/  ISETP.GT.AND P2, PT, R3, RZ, PT ;  /* 0x000000ff0300720c */ /* 0x000fc80003f44270 */
[----:B------:R-:W-:Y:S01]  /*20a0*/  ISETP.GT.AND P4, PT, R0, RZ, P2 ;  /* 0x000000ff0000720c */ /* 0x000fe20001784270 */
[-C--:B0-----:R-:W-:Y:S02]  /*20b0*/  IMAD R12, R7, R10.reuse, RZ ;  /* 0x0000000a070c7224 */ /* 0x081fe400078e02ff */
[----:B------:R-:W-:-:S04]  /*20c0*/  IMAD.WIDE.U32 R162, R171, R10, R4 ;  /* 0x0000000aaba27225 */ /* 0x000fc800078e0004 */
[----:B------:R-:W-:-:S04]  /*20d0*/  IMAD R5, R171, R11, R12 ;  /* 0x0000000bab057224 */ /* 0x000fc800078e020c */
[----:B------:R-:W-:Y:S01]  /*20e0*/  IMAD.IADD R173, R163, 0x1, R5 ;  /* 0x00000001a3ad7824 */ /* 0x000fe200078e0205 */
[----:B------:R-:W-:Y:S06]  /*20f0*/  @!P0 BRA `(.L_x_35) ;  /* 0x0000005400948947 */ /* 0x000fec0003800000 */
[----:B------:R-:W0:Y:S01]  /*2100*/  LDC.64 R14, c[0x0][0x5b8] ;  /* 0x00016e00ff0e7b82 */ /* 0x000e220000000a00 */
[----:B------:R-:W-:-:S07]  /*2110*/  ULDC.64 UR4, c[0x0][0x5c0] ;  /* 0x0001700000047ab9 */ /* 0x000fce0000000a00 */
[----:B------:R-:W1:Y:S08]  /*2120*/  LDC.64 R168, c[0x0][0x5b0] ;  /* 0x00016c00ffa87b82 */ /* 0x000e700000000a00 */
[----:B------:R-:W2:Y:S01]  /*2130*/  LDC.64 R12, c[0x0][0x5a8] ;  /* 0x00016a00ff0c7b82 */ /* 0x000ea20000000a00 */
[-C--:B0-----:R-:W-:Y:S02]  /*2140*/  IMAD R4, R21, R14.reuse, RZ ;  /* 0x0000000e15047224 */ /* 0x081fe400078e02ff */
[----:B------:R-:W-:-:S04]  /*2150*/  IMAD.WIDE.U32 R164, R23, R14, R8 ;  /* 0x0000000e17a47225 */ /* 0x000fc800078e0008 */
[----:B------:R-:W-:Y:S02]  /*2160*/  IMAD R163, R23, R15, R4 ;  /* 0x0000000f17a37224 */ /* 0x000fe400078e0204 */
[-C--:B-1----:R-:W-:Y:S02]  /*2170*/  IMAD R6, R7, R168.reuse, RZ ;  /* 0x000000a807067224 */ /* 0x082fe400078e02ff */
[----:B------:R-:W-:Y:S02]  /*2180*/  IMAD.IADD R21, R165, 0x1, R163 ;  /* 0x00000001a5157824 */ /* 0x000fe400078e02a3 */
[----:B------:R-:W-:Y:S02]  /*2190*/  IMAD.MOV.U32 R20, RZ, RZ, R164 ;  /* 0x000000ffff147224 */ /* 0x000fe400078e00a4 */
[C---:B------:R-:W-:Y:S02]  /*21a0*/  IMAD R167, R171.reuse, R169, R6 ;  /* 0x000000a9aba77224 */ /* 0x040fe400078e0206 */
[----:B------:R-:W-:-:S04]  /*21b0*/  IMAD.WIDE.U32 R4, R171, R168, R20 ;  /* 0x000000a8ab047225 */ /* 0x000fc800078e0014 */
[----:B------:R-:W-:Y:S01]  /*21c0*/  IMAD.IADD R5, R5, 0x1, R167 ;  /* 0x0000000105057824 */ /* 0x000fe200078e02a7 */
[----:B--2---:R-:W-:-:S04]  /*21d0*/  LEA R6, P0, R4, R12, 0x2 ;  /* 0x0000000c04067211 */ /* 0x004fc800078010ff */
[----:B------:R-:W-:-:S05]  /*21e0*/  LEA.HI.X R7, R4, R13, R5, 0x2, P0 ;  /* 0x0000000d04077211 */ /* 0x000fca00000f1405 */
[----:B------:R0:W2:Y:S01]  /*21f0*/  @P4 LDG.E.LTC128B R15, desc[UR36][R6.64] ;  /* 0x00000024060f4981 */ /* 0x0000a2000c1e1920 */
[----:B------:R-:W-:Y:S01]  /*2200*/  IMAD.WIDE.U32 R4, R171, R168, R8 ;  /* 0x000000a8ab047225 */ /* 0x000fe200078e0008 */
[----:B------:R-:W-:Y:S01]  /*2210*/  ISETP.GT.AND P0, PT, R3, 0x1, PT ;  /* 0x000000010300780c */ /* 0x000fe20003f04270 */
[----:B------:R-:W-:Y:S02]  /*2220*/  BSSY B1, `(.L_x_36) ;  /* 0x0000013000017945 */ /* 0x000fe40003800000 */
[----:B------:R-:W-:Y:S02]  /*2230*/  IMAD.IADD R5, R167, 0x1, R5 ;  /* 0x00000001a7057824 */ /* 0x000fe400078e0205 */
[----:B------:R-:W-:Y:S02]  /*2240*/  IMAD.SHL.U32 R160, R168, 0x8, RZ ;  /* 0x00000008a8a07824 */ /* 0x000fe400078e00ff */
[----:B------:R-:W-:Y:S01]  /*2250*/  IMAD.WIDE.U32 R158, R23, R14, R4 ;  /* 0x0000000e179e7225 */ /* 0x000fe200078e0004 */
[----:B------:R-:W-:-:S03]  /*2260*/  LEA R4, P1, R162, UR4, 0x2 ;  /* 0x00000004a2047c11 */ /* 0x000fc6000f8210ff */
[----:B0-----:R-:W-:Y:S01]  /*2270*/  IMAD.IADD R7, R163, 0x1, R159 ;  /* 0x00000001a3077824 */ /* 0x001fe200078e029f */
[----:B------:R-:W-:Y:S02]  /*2280*/  LEA.HI.X R5, R162, UR5, R173, 0x2, P1 ;  /* 0x00000005a2057c11 */ /* 0x000fe400088f14ad */
[----:B------:R-:W-:Y:S02]  /*2290*/  ISETP.GT.AND P1, PT, R0, RZ, P0 ;  /* 0x000000ff0000720c */ /* 0x000fe40000724270 */
[----:B------:R-:W-:-:S04]  /*22a0*/  LEA R6, P3, R158, R12, 0x2 ;  /* 0x0000000c9e067211 */ /* 0x000fc800078610ff */
[----:B------:R-:W-:Y:S02]  /*22b0*/  LEA.HI.X R7, R158, R13, R7, 0x2, P3 ;  /* 0x0000000d9e077211 */ /* 0x000fe400018f1407 */
[----:B--2---:R-:W-:-:S05]  /*22c0*/  LOP3.LUT R152, R15, 0xffffe000, RZ, 0xc0, !PT ;  /* 0xffffe0000f987812 */ /* 0x004fca00078ec0ff */
[----:B------:R-:W-:-:S04]  /*22d0*/  FMUL R161, R152, R155 ;  /* 0x0000009b98a17220 */ /* 0x000fc80000400000 */
[----:B------:R-:W-:Y:S01]  /*22e0*/  FFMA R175, R24, R154, R161 ;  /* 0x0000009a18af7223 */ /* 0x000fe200000000a1 */
[----:B------:R-:W-:-:S04]  /*22f0*/  SHF.L.U64.HI R161, R168, 0x3, R169 ;  /* 0x00000003a8a17819 */ /* 0x000fc800000102a9 */
[----:B------:R-:W-:Y:S01]  /*2300*/  F2FP.TF32.F32.PACK_B R175, R175 ;  /* 0x000000afffaf723e */ /* 0x000fe200024050ff */
[----:B------:R-:W-:-:S04]  /*2310*/  IMAD.WIDE.U32 R160, R171, R168, R160 ;  /* 0x000000a8aba07225 */ /* 0x000fc800078e00a0 */
[----:B------:R0:W-:Y:S01]  /*2320*/  @P4 STG.E desc[UR36][R4.64], R175 ;  /* 0x000000af04004986 */ /* 0x0001e2000c101924 */
[----:B------:R-:W-:Y:S05]  /*2330*/  @!P1 BRA `(.L_x_37) ;  /* 0x0000000000049947 */ /* 0x000fea0003800000 */
[----:B------:R1:W5:Y:S02]  /*2340*/  LDG.E.LTC128B R15, desc[UR36][R6.64+0x4] ;  /* 0x00000424060f7981 */ /* 0x000364000c1e1920 */
.L_x_37:
[----:B------:R-:W-:Y:S05]  /*2350*/  BSYNC B1 ;  /* 0x0000000000017941 */ /* 0x000fea0003800000 */
.L_x_36:
[----:B-----5:R-:W-:Y:S01]  /*2360*/  LOP3.LUT R20, R15, 0xffffe000, RZ, 0xc0, !PT ;  /* 0xffffe0000f147812 */ /* 0x020fe200078ec0ff */
[----:B------:R-:W-:Y:S01]  /*2370*/  IMAD.IADD R167, R167, 0x1, R161 ;  /* 0x00000001a7a77824 */ /* 0x000fe200078e02a1 */
[----:B------:R-:W-:Y:S01]  /*2380*/  IADD3 R164, P3, R164, R160, RZ ;  /* 0x000000a0a4a47210 */ /* 0x000fe20007f7e0ff */
[----:B------:R-:W-:Y:S01]  /*2390*/  IMAD.MOV.U32 R152, RZ, RZ, R15 ;  /* 0x000000ffff987224 */ /* 0x000fe200078e000f */
[----:B------:R-:W-:Y:S01]  /*23a0*/  ISETP.GT.AND P2, PT, R0, 0x8, P2 ;  /* 0x000000080000780c */ /* 0x000fe20001744270 */
[----:B------:R-:W-:Y:S02]  /*23b0*/  FMUL R20, R20, R155 ;  /* 0x0000009b14147220 */ /* 0x000fe40000400000 */
[----:B------:R-:W-:Y:S02]  /*23c0*/  IMAD.X R21, R167, 0x1, R21, P3 ;  /* 0x00000001a7157824 */ /* 0x000fe400018e0615 */
[----:B------:R-:W-:Y:S01]  /*23d0*/  FFMA R159, R25, R154, R20 ;  /* 0x0000009a199f7223 */ /* 0x000fe20000000014 */
[----:B------:R-:W-:-:S04]  /*23e0*/  LEA R20, P3, R164, R12, 0x2 ;  /* 0x0000000ca4147211 */ /* 0x000fc800078610ff */
[----:B------:R-:W-:Y:S02]  /*23f0*/  F2FP.TF32.F32.PACK_B R159, R159 ;  /* 0x0000009fff9f723e */ /* 0x000fe400024050ff */
[----:B------:R-:W-:-:S03]  /*2400*/  LEA.HI.X R21, R164, R13, R21, 0x2, P3 ;  /* 0x0000000da4157211 */ /* 0x000fc600018f1415 */
[----:B------:R2:W-:Y:S04]  /*2410*/  @P1 STG.E desc[UR36][R4.64+0x4], R159 ;  /* 0x0000049f04001986 */ /* 0x0005e8000c101924 */
[----:B------:R-:W3:Y:S01]  /*2420*/  @P2 LDG.E.LTC128B R152, desc[UR36][R20.64] ;  /* 0x0000002414982981 */ /* 0x000ee2000c1e1920 */
[----:B------:R-:W-:Y:S01]  /*2430*/  IADD3 R8, P1, R8, R160, RZ ;  /* 0x000000a008087210 */ /* 0x000fe20007f3e0ff */
[----:B------:R-:W-:Y:S01]  /*2440*/  BSSY B1, `(.L_x_38) ;  /* 0x0000011000017945 */ /* 0x000fe20003800000 */
[----:B------:R-:W-:Y:S02]  /*2450*/  SHF.L.U64.HI R11, R10, 0x5, R11 ;  /* 0x000000050a0b7819 */ /* 0x000fe4000001020b */
[----:B------:R-:W-:Y:S01]  /*2460*/  ISETP.GT.AND P0, PT, R0, 0x8, P0 ;  /* 0x000000080000780c */ /* 0x000fe20000704270 */
[----:B------:R-:W-:Y:S01]  /*2470*/  IMAD.X R9, R9, 0x1, R167, P1 ;  /* 0x0000000109097824 */ /* 0x000fe200008e06a7 */
[----:B------:R-:W-:Y:S01]  /*2480*/  LEA R10, P1, R10, R4, 0x5 ;  /* 0x000000040a0a7211 */ /* 0x000fe200078228ff */
[----:B------:R-:W-:-:S04]  /*2490*/  IMAD.WIDE.U32 R14, R23, R14, R8 ;  /* 0x0000000e170e7225 */ /* 0x000fc800078e0008 */
[----:B------:R-:W-:Y:S01]  /*24a0*/  IMAD.X R11, R11, 0x1, R5, P1 ;  /* 0x000000010b0b7824 */ /* 0x000fe200008e0605 */
[----:B------:R-:W-:Y:S01]  /*24b0*/  LEA R8, P3, R14, R12, 0x2 ;  /* 0x0000000c0e087211 */ /* 0x000fe200078610ff */
[----:B------:R-:W-:-:S05]  /*24c0*/  IMAD.IADD R9, R163, 0x1, R15 ;  /* 0x00000001a3097824 */ /* 0x000fca00078e020f */
[----:B------:R-:W-:Y:S02]  /*24d0*/  LEA.HI.X R9, R14, R13, R9, 0x2, P3 ;  /* 0x0000000d0e097211 */ /* 0x000fe400018f1409 */
[----:B---3--:R-:W-:-:S05]  /*24e0*/  LOP3.LUT R24, R152, 0xffffe000, RZ, 0xc0, !PT ;  /* 0xffffe00098187812 */ /* 0x008fca00078ec0ff */
[----:B------:R-:W-:-:S04]  /*24f0*/  FMUL R25, R24, R155 ;  /* 0x0000009b18197220 */ /* 0x000fc80000400000 */
[----:B------:R-:W-:-:S05]  /*2500*/  FFMA R25, R26, R154, R25 ;  /* 0x0000009a1a197223 */ /* 0x000fca0000000019 */
[----:B------:R-:W-:-:S05]  /*2510*/  F2FP.TF32.F32.PACK_B R25, R25 ;  /* 0x00000019ff19723e */ /* 0x000fca00024050ff */
[----:B------:R2:W-:Y:S01]  /*2520*/  @P2 STG.E desc[UR36][R10.64], R25 ;  /* 0x000000190a002986 */ /* 0x0005e2000c101924 */
[----:B------:R-:W-:Y:S05]  /*2530*/  @!P0 BRA `(.L_x_39) ;  /* 0x0000000000048947 */ /* 0x000fea0003800000 */
[----:B------:R3:W5:Y:S02]  /*2540*/  LDG.E.LTC128B R152, desc[UR36][R8.64+0x4] ;  /* 0x0000042408987981 */ /* 0x000764000c1e1920 */
.L_x_39:
[----:B------:R-:W-:Y:S05]  /*2550*/  BSYNC B1 ;  /* 0x0000000000017941 */ /* 0x000fea0003800000 */
.L_x_38:
[----:B-----5:R-:W-:Y:S01]  /*2560*/  LOP3.LUT R12, R152, 0xffffe000, RZ, 0xc0, !PT ;  /* 0xffffe000980c7812 */ /* 0x020fe200078ec0ff */
[----:B------:R-:W-:Y:S01]  /*2570*/  BSSY B1, `(.L_x_40) ;  /* 0x0000009000017945 */ /* 0x000fe20003800000 */
[----:B------:R-:W-:-:S03]  /*2580*/  ISETP.GT.AND P1, PT, R3, 0x8, PT ;  /* 0x000000080300780c */ /* 0x000fc60003f24270 */
[----:B------:R-:W-:Y:S01]  /*2590*/  FMUL R12, R12, R155 ;  /* 0x0000009b0c0c7220 */ /* 0x000fe20000400000 */
[----:B------:R-:W-:-:S03]  /*25a0*/  ISETP.GT.AND P2, PT, R0, RZ, P1 ;  /* 0x000000ff0000720c */ /* 0x000fc60000f44270 */
[----:B------:R-:W-:-:S05]  /*25b0*/  FFMA R27, R27, R154, R12 ;  /* 0x0000009a1b1b7223 */ /* 0x000fca000000000c */
[----:B------:R-:W-:-:S05]  /*25c0*/  F2FP.TF32.F32.PACK_B R27, R27 ;  /* 0x0000001bff1b723e */ /* 0x000fca00024050ff */
[----:B------:R4:W-:Y:S01]  /*25d0*/  @P0 STG.E desc[UR36][R10.64+0x4], R27 ;  /* 0x0000041b0a000986 */ /* 0x0009e2000c101924 */
[----:B------:R-:W-:Y:S05]  /*25e0*/  @!P2 BRA `(.L_x_41) ;  /* 0x000000000004a947 */ /* 0x000fea0003800000 */
[----:B------:R0:W5:Y:S02]  /*25f0*/  LDG.E.LTC128B R152, desc[UR36][R6.64+0x20] ;  /* 0x0000202406987981 */ /* 0x000164000c1e1920 */
.L_x_41:
[----:B------:R-:W-:Y:S05]  /*2600*/  BSYNC B1 ;  /* 0x0000000000017941 */ /* 0x000fea0003800000 */
.L_x_40:
        /* <DEDUP_REMOVED lines=10> */
.L_x_43:
[----:B------:R-:W-:Y:S05]  /*26b0*/  BSYNC B1 ;  /* 0x0000000000017941 */ /* 0x000fea0003800000 */
.L_x_42:
[----:B-----5:R-:W-:Y:S01]  /*26c0*/  LOP3.LUT R12, R152, 0xffffe000, RZ, 0xc0, !PT ;  /* 0xffffe000980c7812 */ /* 0x020fe200078ec0ff */
[----:B------:R-:W-:Y:S01]  /*26d0*/  BSSY B1, `(.L_x_44) ;  /* 0x0000008000017945 */ /* 0x000fe20003800000 */
[----:B------:R-:W-:-:S03]  /*26e0*/  ISETP.GT.AND P1, PT, R0, 0x8, P1 ;  /* 0x000000080000780c */ /* 0x000fc60000f24270 */
[----:B------:R-:W-:-:S04]  /*26f0*/  FMUL R12, R12, R155 ;  /* 0x0000009b0c0c7220 */ /* 0x000fc80000400000 */
[----:B------:R-:W-:-:S05]  /*2700*/  FFMA R29, R29, R154, R12 ;  /* 0x0000009a1d1d7223 */ /* 0x000fca000000000c */
[----:B------:R-:W-:-:S05]  /*2710*/  F2FP.TF32.F32.PACK_B R29, R29 ;  /* 0x0000001dff1d723e */ /* 0x000fca00024050ff */
[----:B------:R0:W-:Y:S01]  /*2720*/  @P3 STG.E desc[UR36][R4.64+0x24], R29 ;  /* 0x0000241d04003986 */ /* 0x0001e2000c101924 */
[----:B------:R-:W-:Y:S05]  /*2730*/  @!P1 BRA `(.L_x_45) ;  /* 0x0000000000049947 */ /* 0x000fea0003800000 */
[----:B------:R0:W5:Y:S02]  /*2740*/  LDG.E.LTC128B R152, desc[UR36][R8.64+0x20] ;  /* 0x0000202408987981 */ /* 0x000164000c1e1920 */
.L_x_45:
[----:B------:R-:W-:Y:S05]  /*2750*/  BSYNC B1 ;  /* 0x0000000000017941 */ /* 0x000fea0003800000 */
.L_x_44:
[----:B-----5:R-:W-:Y:S01]  /*2760*/  LOP3.LUT R12, R152, 0xffffe000, RZ, 0xc0, !PT ;  /* 0xffffe000980c7812 */ /* 0x020fe200078ec0ff */
[----:B------:R-:W-:Y:S01]  /*2770*/  BSSY B1, `(.L_x_46) ;  /* 0x0000008000017945 */ /* 0x000fe20003800000 */
[----:B------:R-:W-:-:S03]  /*2780*/  ISETP.GT.AND P0, PT, R0, 0x8, P0 ;  /* 0x000000080000780c */ /* 0x000fc60000704270 */
[----:B0-----:R-:W-:-:S04]  /*2790*/  FMUL R13, R12, R155 ;  /* 0x0000009b0c0d7220 */ /* 0x001fc80000400000 */
[----:B------:R-:W-:-:S05]  /*27a0*/  FFMA R13, R30, R154, R13 ;  /* 0x0000009a1e0d7223 */ /* 0x000fca000000000d */
[----:B------:R-:W-:-:S05]  /*27b0*/  F2FP.TF32.F32.PACK_B R13, R13 ;  /* 0x0000000dff0d723e */ /* 0x000fca00024050ff */
[----:B------:R0:W-:Y:S01]  /*27c0*/  @P1 STG.E desc[UR36][R10.64+0x20], R13 ;  /* 0x0000200d0a001986 */ /* 0x0001e2000c101924 */
[----:B------:R-:W-:Y:S05]  /*27d0*/  @!P0 BRA `(.L_x_47) ;  /* 0x0000000000048947 */ /* 0x000fea0003800000 */
[----:B------:R0:W5:Y:S02]  /*27e0*/  LDG.E.LTC128B R152, desc[UR36][R8.64+0x24] ;  /* 0x0000242408987981 */ /* 0x000164000c1e1920 */
.L_x_47:
[----:B------:R-:W-:Y:S05]  /*27f0*/  BSYNC B1 ;  /* 0x0000000000017941 */ /* 0x000fea0003800000 */
.L_x_46:
        /* <DEDUP_REMOVED lines=10> */
.L_x_49:
[----:B------:R-:W-:Y:S05]  /*28a0*/  BSYNC B1 ;  /* 0x0000000000017941 */ /* 0x000fea0003800000 */
.L_x_48:
[----:B-----5:R-:W-:Y:S01]  /*28b0*/  LOP3.LUT R12, R152, 0xffffe000, RZ, 0xc0, !PT ;  /* 0xffffe000980c7812 */ /* 0x020fe200078ec0ff */
[----:B------:R-:W-:Y:S01]  /*28c0*/  BSSY B1, `(.L_x_50) ;  /* 0x0000009000017945 */ /* 0x000fe20003800000 */
[----:B------:R-:W-:-:S03]  /*28d0*/  ISETP.GT.AND P0, PT, R3, 0x11, PT ;  /* 0x000000110300780c */ /* 0x000fc60003f04270 */
[----:B0-----:R-:W-:Y:S01]  /*28e0*/  FMUL R13, R12, R155 ;  /* 0x0000009b0c0d7220 */ /* 0x001fe20000400000 */
[----:B------:R-:W-:-:S03]  /*28f0*/  ISETP.GT.AND P3, PT, R0, RZ, P0 ;  /* 0x000000ff0000720c */ /* 0x000fc60000764270 */
[----:B------:R-:W-:-:S05]  /*2900*/  FFMA R13, R32, R154, R13 ;  /* 0x0000009a200d7223 */ /* 0x000fca000000000d */
[----:B------:R-:W-:-:S05]  /*2910*/  F2FP.TF32.F32.PACK_B R13, R13 ;  /* 0x0000000dff0d723e */ /* 0x000fca00024050ff */
[----:B------:R0:W-:Y:S01]  /*2920*/  @P2 STG.E desc[UR36][R4.64+0x40], R13 ;  /* 0x0000400d04002986 */ /* 0x0001e2000c101924 */
[----:B------:R-:W-:Y:S05]  /*2930*/  @!P3 BRA `(.L_x_51) ;  /* 0x000000000004b947 */ /* 0x000fea0003800000 */
[----:B------:R0:W5:Y:S02]  /*2940*/  LDG.E.LTC128B R152, desc[UR36][R6.64+0x44] ;  /* 0x0000442406987981 */ /* 0x000164000c1e1920 */
.L_x_51:
[----:B------:R-:W-:Y:S05]  /*2950*/  BSYNC B1 ;  /* 0x0000000000017941 */ /* 0x000fea0003800000 */
.L_x_50:
        /* <DEDUP_REMOVED lines=9> */
.L_x_53:
[----:B------:R-:W-:Y:S05]  /*29f0*/  BSYNC B1 ;  /* 0x0000000000017941 */ /* 0x000fea0003800000 */
.L_x_52:
        /* <DEDUP_REMOVED lines=9> */
.L_x_55:
[----:B------:R-:W-:Y:S05]  /*2a90*/  BSYNC B1 ;  /* 0x0000000000017941 */ /* 0x000fea0003800000 */
.L_x_54:
        /* <DEDUP_REMOVED lines=10> */
.L_x_57:
[----:B------:R-:W-:Y:S05]  /*2b40*/  BSYNC B1 ;  /* 0x0000000000017941 */ /* 0x000fea0003800000 */
.L_x_56:
        /* <DEDUP_REMOVED lines=10> */
.L_x_59:
[----:B------:R-:W-:Y:S05]  /*2bf0*/  BSYNC B1 ;  /* 0x0000000000017941 */ /* 0x000fea0003800000 */
.L_x_58:
        /* <DEDUP_REMOVED lines=9> */
.L_x_61:
[----:B------:R-:W-:Y:S05]  /*2c90*/  BSYNC B1 ;  /* 0x0000000000017941 */ /* 0x000fea0003800000 */
.L_x_60:
        /* <DEDUP_REMOVED lines=9> */
.L_x_63:
[----:B------:R-:W-:Y:S05]  /*2d30*/  BSYNC B1 ;  /* 0x0000000000017941 */ /* 0x000fea0003800000 */
.L_x_62:
        /* <DEDUP_REMOVED lines=10> */
.L_x_65:
[----:B------:R-:W-:Y:S05]  /*2de0*/  BSYNC B1 ;  /* 0x0000000000017941 */ /* 0x000fea0003800000 */
.L_x_64:
        /* <DEDUP_REMOVED lines=10> */
.L_x_67:
[----:B------:R-:W-:Y:S05]  /*2e90*/  BSYNC B1 ;  /* 0x0000000000017941 */ /* 0x000fea0003800000 */
.L_x_66:
        /* <DEDUP_REMOVED lines=9> */
.L_x_69:
[----:B------:R-:W-:Y:S05]  /*2f30*/  BSYNC B1 ;  /* 0x0000000000017941 */ /* 0x000fea0003800000 */
.L_x_68:
        /* <DEDUP_REMOVED lines=9> */
.L_x_71:
[----:B------:R-:W-:Y:S05]  /*2fd0*/  BSYNC B1 ;  /* 0x0000000000017941 */ /* 0x000fea0003800000 */
.L_x_70:
        /* <DEDUP_REMOVED lines=10> */
.L_x_73:
[----:B------:R-:W-:Y:S05]  /*3080*/  BSYNC B1 ;  /* 0x0000000000017941 */ /* 0x000fea0003800000 */
.L_x_72:
        /* <DEDUP_REMOVED lines=10> */
.L_x_75:
[----:B------:R-:W-:Y:S05]  /*3130*/  BSYNC B1 ;  /* 0x0000000000017941 */ /* 0x000fea0003800000 */
.L_x_74:
        /* <DEDUP_REMOVED lines=9> */
.L_x_77:
[----:B------:R-:W-:Y:S05]  /*31d0*/  BSYNC B1 ;  /* 0x0000000000017941 */ /* 0x000fea0003800000 */
.L_x_76:
        /* <DEDUP_REMOVED lines=9> */
.L_x_79:
[----:B------:R-:W-:Y:S05]  /*3270*/  BSYNC B1 ;  /* 0x0000000000017941 */ /* 0x000fea0003800000 */
.L_x_78:
        /* <DEDUP_REMOVED lines=10> */
.L_x_81:
[----:B------:R-:W-:Y:S05]  /*3320*/  BSYNC B1 ;  /* 0x0000000000017941 */ /* 0x000fea0003800000 */
.L_x_80:
        /* <DEDUP_REMOVED lines=10> */
.L_x_83:
[----:B------:R-:W-:Y:S05]  /*33d0*/  BSYNC B1 ;  /* 0x0000000000017941 */ /* 0x000fea0003800000 */
.L_x_82:
        /* <DEDUP_REMOVED lines=9> */
.L_x_85:
[----:B------:R-:W-:Y:S05]  /*3470*/  BSYNC B1 ;  /* 0x0000000000017941 */ /* 0x000fea0003800000 */
.L_x_84:
        /* <DEDUP_REMOVED lines=9> */
.L_x_87:
[----:B------:R-:W-:Y:S05]  /*3510*/  BSYNC B1 ;  /* 0x0000000000017941 */ /* 0x000fea0003800000 */
.L_x_86:
        /* <DEDUP_REMOVED lines=10> */
.L_x_89:
[----:B------:R-:W-:Y:S05]  /*35c0*/  BSYNC B1 ;  /* 0x0000000000017941 */ /* 0x000fea0003800000 */
.L_x_88:
        /* <DEDUP_REMOVED lines=10> */
.L_x_91:
[----:B------:R-:W-:Y:S05]  /*3670*/  BSYNC B1 ;  /* 0x0000000000017941 */ /* 0x000fea0003800000 */
.L_x_90:
        /* <DEDUP_REMOVED lines=9> */
.L_x_93:
[----:B------:R-:W-:Y:S05]  /*3710*/  BSYNC B1 ;  /* 0x0000000000017941 */ /* 0x000fea0003800000 */
.L_x_92:
        /* <DEDUP_REMOVED lines=9> */
.L_x_95:
[----:B------:R-:W-:Y:S05]  /*37b0*/  BSYNC B1 ;  /* 0x0000000000017941 */ /* 0x000fea0003800000 */
.L_x_94:
        /* <DEDUP_REMOVED lines=10> */
.L_x_97:
[----:B------:R-:W-:Y:S05]  /*3860*/  BSYNC B1 ;  /* 0x0000000000017941 */ /* 0x000fea0003800000 */
.L_x_96:
        /* <DEDUP_REMOVED lines=10> */
.L_x_99:
[----:B------:R-:W-:Y:S05]  /*3910*/  BSYNC B1 ;  /* 0x0000000000017941 */ /* 0x000fea0003800000 */
.L_x_98:
        /* <DEDUP_REMOVED lines=9> */
.L_x_101:
[----:B------:R-:W-:Y:S05]  /*39b0*/  BSYNC B1 ;  /* 0x0000000000017941 */ /* 0x000fea0003800000 */
.L_x_100:
        /* <DEDUP_REMOVED lines=9> */
.L_x_103:
[----:B------:R-:W-:Y:S05]  /*3a50*/  BSYNC B1 ;  /* 0x0000000000017941 */ /* 0x000fea0003800000 */
.L_x_102:
        /* <DEDUP_REMOVED lines=10> */
.L_x_105:
[----:B------:R-:W-:Y:S05]  /*3b00*/  BSYNC B1 ;  /* 0x0000000000017941 */ /* 0x000fea0003800000 */
.L_x_104:
        /* <DEDUP_REMOVED lines=10> */
.L_x_107:
[----:B------:R-:W-:Y:S05]  /*3bb0*/  BSYNC B1 ;  /* 0x0000000000017941 */ /* 0x000fea0003800000 */
.L_x_106:
        /* <DEDUP_REMOVED lines=9> */
.L_x_109:
[----:B------:R-:W-:Y:S05]  /*3c50*/  BSYNC B1 ;  /* 0x0000000000017941 */ /* 0x000fea0003800000 */
.L_x_108:
        /* <DEDUP_REMOVED lines=9> */
.L_x_111:
[----:B------:R-:W-:Y:S05]  /*3cf0*/  BSYNC B1 ;  /* 0x0000000000017941 */ /* 0x000fea0003800000 */
.L_x_110:
        /* <DEDUP_REMOVED lines=10> */
.L_x_113:
[----:B------:R-:W-:Y:S05]  /*3da0*/  BSYNC B1 ;  /* 0x0000000000017941 */ /* 0x000fea0003800000 */
.L_x_112:
        /* <DEDUP_REMOVED lines=10> */
.L_x_115:
[----:B------:R-:W-:Y:S05]  /*3e50*/  BSYNC B1 ;  /* 0x0000000000017941 */ /* 0x000fea0003800000 */
.L_x_114:
        /* <DEDUP_REMOVED lines=9> */
.L_x_117:
[----:B------:R-:W-:Y:S05]  /*3ef0*/  BSYNC B1 ;  /* 0x0000000000017941 */ /* 0x000fea0003800000 */
.L_x_116:
        /* <DEDUP_REMOVED lines=9> */
.L_x_119:
[----:B------:R-:W-:Y:S05]  /*3f90*/  BSYNC B1 ;  /* 0x0000000000017941 */ /* 0x000fea0003800000 */
.L_x_118:
        /* <DEDUP_REMOVED lines=10> */
.L_x_121:
[----:B------:R-:W-:Y:S05]  /*4040*/  BSYNC B1 ;  /* 0x0000000000017941 */ /* 0x000fea0003800000 */
.L_x_120:
        /* <DEDUP_REMOVED lines=10> */
.L_x_123:
[----:B------:R-:W-:Y:S05]  /*40f0*/  BSYNC B1 ;  /* 0x0000000000017941 */ /* 0x000fea0003800000 */
.L_x_122:
        /* <DEDUP_REMOVED lines=9> */
.L_x_125:
[----:B------:R-:W-:Y:S05]  /*4190*/  BSYNC B1 ;  /* 0x0000000000017941 */ /* 0x000fea0003800000 */
.L_x_124:
        /* <DEDUP_REMOVED lines=9> */
.L_x_127:
[----:B------:R-:W-:Y:S05]  /*4230*/  BSYNC B1 ;  /* 0x0000000000017941 */ /* 0x000fea0003800000 */
.L_x_126:
        /* <DEDUP_REMOVED lines=10> */
.L_x_129:
[----:B------:R-:W-:Y:S05]  /*42e0*/  BSYNC B1 ;  /* 0x0000000000017941 */ /* 0x000fea0003800000 */
.L_x_128:
        /* <DEDUP_REMOVED lines=10> */
.L_x_131:
[----:B------:R-:W-:Y:S05]  /*4390*/  BSYNC B1 ;  /* 0x0000000000017941 */ /* 0x000fea0003800000 */
.L_x_130:
        /* <DEDUP_REMOVED lines=9> */
.L_x_133:
[----:B------:R-:W-:Y:S05]  /*4430*/  BSYNC B1 ;  /* 0x0000000000017941 */ /* 0x000fea0003800000 */
.L_x_132:
        /* <DEDUP_REMOVED lines=9> */
.L_x_135:
[----:B------:R-:W-:Y:S05]  /*44d0*/  BSYNC B1 ;  /* 0x0000000000017941 */ /* 0x000fea0003800000 */
.L_x_134:
        /* <DEDUP_REMOVED lines=10> */
.L_x_137:
[----:B------:R-:W-:Y:S05]  /*4580*/  BSYNC B1 ;  /* 0x0000000000017941 */ /* 0x000fea0003800000 */
.L_x_136:
        /* <DEDUP_REMOVED lines=10> */
.L_x_139:
[----:B------:R-:W-:Y:S05]  /*4630*/  BSYNC B1 ;  /* 0x0000000000017941 */ /* 0x000fea0003800000 */
.L_x_138:
        /* <DEDUP_REMOVED lines=9> */
.L_x_141:
[----:B------:R-:W-:Y:S05]  /*46d0*/  BSYNC B1 ;  /* 0x0000000000017941 */ /* 0x000fea0003800000 */
.L_x_140:
        /* <DEDUP_REMOVED lines=9> */
.L_x_143:
[----:B------:R-:W-:Y:S05]  /*4770*/  BSYNC B1 ;  /* 0x0000000000017941 */ /* 0x000fea0003800000 */
.L_x_142:
        /* <DEDUP_REMOVED lines=10> */
.L_x_145:
[----:B------:R-:W-:Y:S05]  /*4820*/  BSYNC B1 ;  /* 0x0000000000017941 */ /* 0x000fea0003800000 */
.L_x_144:
        /* <DEDUP_REMOVED lines=10> */
.L_x_147:
[----:B------:R-:W-:Y:S05]  /*48d0*/  BSYNC B1 ;  /* 0x0000000000017941 */ /* 0x000fea0003800000 */
.L_x_146:
        /* <DEDUP_REMOVED lines=9> */
.L_x_149:
[----:B------:R-:W-:Y:S05]  /*4970*/  BSYNC B1 ;  /* 0x0000000000017941 */ /* 0x000fea0003800000 */
.L_x_148:
        /* <DEDUP_REMOVED lines=9> */
.L_x_151:
[----:B------:R-:W-:Y:S05]  /*4a10*/  BSYNC B1 ;  /* 0x0000000000017941 */ /* 0x000fea0003800000 */
.L_x_150:
        /* <DEDUP_REMOVED lines=10> */
.L_x_153:
[----:B------:R-:W-:Y:S05]  /*4ac0*/  BSYNC B1 ;  /* 0x0000000000017941 */ /* 0x000fea0003800000 */
.L_x_152:
        /* <DEDUP_REMOVED lines=10> */
.L_x_155:
[----:B------:R-:W-:Y:S05]  /*4b70*/  BSYNC B1 ;  /* 0x0000000000017941 */ /* 0x000fea0003800000 */
.L_x_154:
        /* <DEDUP_REMOVED lines=9> */
.L_x_157:
[----:B------:R-:W-:Y:S05]  /*4c10*/  BSYNC B1 ;  /* 0x0000000000017941 */ /* 0x000fea0003800000 */
.L_x_156:
        /* <DEDUP_REMOVED lines=9> */
.L_x_159:
[----:B------:R-:W-:Y:S05]  /*4cb0*/  BSYNC B1 ;  /* 0x0000000000017941 */ /* 0x000fea0003800000 */
.L_x_158:
        /* <DEDUP_REMOVED lines=10> */
.L_x_161:
[----:B------:R-:W-:Y:S05]  /*4d60*/  BSYNC B1 ;  /* 0x0000000000017941 */ /* 0x000fea0003800000 */
.L_x_160:
        /* <DEDUP_REMOVED lines=10> */
.L_x_163:
[----:B------:R-:W-:Y:S05]  /*4e10*/  BSYNC B1 ;  /* 0x0000000000017941 */ /* 0x000fea0003800000 */
.L_x_162:
        /* <DEDUP_REMOVED lines=9> */
.L_x_165:
[----:B------:R-:W-:Y:S05]  /*4eb0*/  BSYNC B1 ;  /* 0x0000000000017941 */ /* 0x000fea0003800000 */
.L_x_164:
        /* <DEDUP_REMOVED lines=9> */
.L_x_167:
[----:B------:R-:W-:Y:S05]  /*4f50*/  BSYNC B1 ;  /* 0x0000000000017941 */ /* 0x000fea0003800000 */
.L_x_166:
        /* <DEDUP_REMOVED lines=10> */
.L_x_169:
[----:B------:R-:W-:Y:S05]  /*5000*/  BSYNC B1 ;  /* 0x0000000000017941 */ /* 0x000fea0003800000 */
.L_x_168:
        /* <DEDUP_REMOVED lines=10> */
.L_x_171:
[----:B------:R-:W-:Y:S05]  /*50b0*/  BSYNC B1 ;  /* 0x0000000000017941 */ /* 0x000fea0003800000 */
.L_x_170:
        /* <DEDUP_REMOVED lines=9> */
.L_x_173:
[----:B------:R-:W-:Y:S05]  /*5150*/  BSYNC B1 ;  /* 0x0000000000017941 */ /* 0x000fea0003800000 */
.L_x_172:
        /* <DEDUP_REMOVED lines=9> */
.L_x_175:
[----:B------:R-:W-:Y:S05]  /*51f0*/  BSYNC B1 ;  /* 0x0000000000017941 */ /* 0x000fea0003800000 */
.L_x_174:
        /* <DEDUP_REMOVED lines=10> */
.L_x_177:
[----:B------:R-:W-:Y:S05]  /*52a0*/  BSYNC B1 ;  /* 0x0000000000017941 */ /* 0x000fea0003800000 */
.L_x_176:
        /* <DEDUP_REMOVED lines=10> */
.L_x_179:
[----:B------:R-:W-:Y:S05]  /*5350*/  BSYNC B1 ;  /* 0x0000000000017941 */ /* 0x000fea0003800000 */
.L_x_178:
        /* <DEDUP_REMOVED lines=9> */
.L_x_181:
[----:B------:R-:W-:Y:S05]  /*53f0*/  BSYNC B1 ;  /* 0x0000000000017941 */ /* 0x000fea0003800000 */
.L_x_180:
        /* <DEDUP_REMOVED lines=9> */
.L_x_183:
[----:B------:R-:W-:Y:S05]  /*5490*/  BSYNC B1 ;  /* 0x0000000000017941 */ /* 0x000fea0003800000 */
.L_x_182:
        /* <DEDUP_REMOVED lines=10> */
.L_x_185:
[----:B------:R-:W-:Y:S05]  /*5540*/  BSYNC B1 ;  /* 0x0000000000017941 */ /* 0x000fea0003800000 */
.L_x_184:
        /* <DEDUP_REMOVED lines=10> */
.L_x_187:
[----:B------:R-:W-:Y:S05]  /*55f0*/  BSYNC B1 ;  /* 0x0000000000017941 */ /* 0x000fea0003800000 */
.L_x_186:
        /* <DEDUP_REMOVED lines=9> */
.L_x_189:
[----:B------:R-:W-:Y:S05]  /*5690*/  BSYNC B1 ;  /* 0x0000000000017941 */ /* 0x000fea0003800000 */
.L_x_188:
        /* <DEDUP_REMOVED lines=9> */
.L_x_191:
[----:B------:R-:W-:Y:S05]  /*5730*/  BSYNC B1 ;  /* 0x0000000000017941 */ /* 0x000fea0003800000 */
.L_x_190:
        /* <DEDUP_REMOVED lines=10> */
.L_x_193:
[----:B------:R-:W-:Y:S05]  /*57e0*/  BSYNC B1 ;  /* 0x0000000000017941 */ /* 0x000fea0003800000 */
.L_x_192:
        /* <DEDUP_REMOVED lines=10> */
.L_x_195:
[----:B------:R-:W-:Y:S05]  /*5890*/  BSYNC B1 ;  /* 0x0000000000017941 */ /* 0x000fea0003800000 */
.L_x_194:
        /* <DEDUP_REMOVED lines=9> */
.L_x_197:
[----:B------:R-:W-:Y:S05]  /*5930*/  BSYNC B1 ;  /* 0x0000000000017941 */ /* 0x000fea0003800000 */
.L_x_196:
        /* <DEDUP_REMOVED lines=9> */
.L_x_199:
[----:B------:R-:W-:Y:S05]  /*59d0*/  BSYNC B1 ;  /* 0x0000000000017941 */ /* 0x000fea0003800000 */
.L_x_198:
        /* <DEDUP_REMOVED lines=10> */
.L_x_201:
[----:B------:R-:W-:Y:S05]  /*5a80*/  BSYNC B1 ;  /* 0x0000000000017941 */ /* 0x000fea0003800000 */
.L_x_200:
        /* <DEDUP_REMOVED lines=10> */
.L_x_203:
[----:B------:R-:W-:Y:S05]  /*5b30*/  BSYNC B1 ;  /* 0x0000000000017941 */ /* 0x000fea0003800000 */
.L_x_202:
        /* <DEDUP_REMOVED lines=9> */
.L_x_205:
[----:B------:R-:W-:Y:S05]  /*5bd0*/  BSYNC B1 ;  /* 0x0000000000017941 */ /* 0x000fea0003800000 */
.L_x_204:
        /* <DEDUP_REMOVED lines=9> */
.L_x_207:
[----:B------:R-:W-:Y:S05]  /*5c70*/  BSYNC B1 ;  /* 0x0000000000017941 */ /* 0x000fea0003800000 */
.L_x_206:
        /* <DEDUP_REMOVED lines=10> */
.L_x_209:
[----:B------:R-:W-:Y:S05]  /*5d20*/  BSYNC B1 ;  /* 0x0000000000017941 */ /* 0x000fea0003800000 */
.L_x_208:
        /* <DEDUP_REMOVED lines=10> */
.L_x_211:
[----:B------:R-:W-:Y:S05]  /*5dd0*/  BSYNC B1 ;  /* 0x0000000000017941 */ /* 0x000fea0003800000 */
.L_x_210:
        /* <DEDUP_REMOVED lines=9> */
.L_x_213:
[----:B------:R-:W-:Y:S05]  /*5e70*/  BSYNC B1 ;  /* 0x0000000000017941 */ /* 0x000fea0003800000 */
.L_x_212:
        /* <DEDUP_REMOVED lines=9> */
.L_x_215:
[----:B------:R-:W-:Y:S05]  /*5f10*/  BSYNC B1 ;  /* 0x0000000000017941 */ /* 0x000fea0003800000 */
.L_x_214:
        /* <DEDUP_REMOVED lines=10> */
.L_x_217:
[----:B------:R-:W-:Y:S05]  /*5fc0*/  BSYNC B1 ;  /* 0x0000000000017941 */ /* 0x000fea0003800000 */
.L_x_216:
        /* <DEDUP_REMOVED lines=10> */
.L_x_219:
[----:B------:R-:W-:Y:S05]  /*6070*/  BSYNC B1 ;  /* 0x0000000000017941 */ /* 0x000fea0003800000 */
.L_x_218:
        /* <DEDUP_REMOVED lines=9> */
.L_x_221:
[----:B------:R-:W-:Y:S05]  /*6110*/  BSYNC B1 ;  /* 0x0000000000017941 */ /* 0x000fea0003800000 */
.L_x_220:
        /* <DEDUP_REMOVED lines=9> */
.L_x_223:
[----:B------:R-:W-:Y:S05]  /*61b0*/  BSYNC B1 ;  /* 0x0000000000017941 */ /* 0x000fea0003800000 */
.L_x_222:
        /* <DEDUP_REMOVED lines=10> */
.L_x_225:
[----:B------:R-:W-:Y:S05]  /*6260*/  BSYNC B1 ;  /* 0x0000000000017941 */ /* 0x000fea0003800000 */
.L_x_224:
        /* <DEDUP_REMOVED lines=10> */
.L_x_227:
[----:B------:R-:W-:Y:S05]  /*6310*/  BSYNC B1 ;  /* 0x0000000000017941 */ /* 0x000fea0003800000 */
.L_x_226:
        /* <DEDUP_REMOVED lines=9> */
.L_x_229:
[----:B------:R-:W-:Y:S05]  /*63b0*/  BSYNC B1 ;  /* 0x0000000000017941 */ /* 0x000fea0003800000 */
.L_x_228:
        /* <DEDUP_REMOVED lines=9> */
.L_x_231:
[----:B------:R-:W-:Y:S05]  /*6450*/  BSYNC B1 ;  /* 0x0000000000017941 */ /* 0x000fea0003800000 */
.L_x_230:
        /* <DEDUP_REMOVED lines=10> */
.L_x_233:
[----:B------:R-:W-:Y:S05]  /*6500*/  BSYNC B1 ;  /* 0x0000000000017941 */ /* 0x000fea0003800000 */
.L_x_232:
        /* <DEDUP_REMOVED lines=10> */
.L_x_235:
[----:B------:R-:W-:Y:S05]  /*65b0*/  BSYNC B1 ;  /* 0x0000000000017941 */ /* 0x000fea0003800000 */
.L_x_234:
        /* <DEDUP_REMOVED lines=9> */
.L_x_237:
[----:B------:R-:W-:Y:S05]  /*6650*/  BSYNC B1 ;  /* 0x0000000000017941 */ /* 0x000fea0003800000 */
.L_x_236:
        /* <DEDUP_REMOVED lines=9> */
.L_x_239:
[----:B------:R-:W-:Y:S05]  /*66f0*/  BSYNC B1 ;  /* 0x0000000000017941 */ /* 0x000fea0003800000 */
.L_x_238:
        /* <DEDUP_REMOVED lines=10> */
.L_x_241:
[----:B------:R-:W-:Y:S05]  /*67a0*/  BSYNC B1 ;  /* 0x0000000000017941 */ /* 0x000fea0003800000 */
.L_x_240:
        /* <DEDUP_REMOVED lines=10> */
.L_x_243:
[----:B------:R-:W-:Y:S05]  /*6850*/  BSYNC B1 ;  /* 0x0000000000017941 */ /* 0x000fea0003800000 */
.L_x_242:
        /* <DEDUP_REMOVED lines=9> */
.L_x_245:
[----:B------:R-:W-:Y:S05]  /*68f0*/  BSYNC B1 ;  /* 0x0000000000017941 */ /* 0x000fea0003800000 */
.L_x_244:
        /* <DEDUP_REMOVED lines=9> */
.L_x_247:
[----:B------:R-:W-:Y:S05]  /*6990*/  BSYNC B1 ;  /* 0x0000000000017941 */ /* 0x000fea0003800000 */
.L_x_246:
        /* <DEDUP_REMOVED lines=10> */
.L_x_249:
[----:B------:R-:W-:Y:S05]  /*6a40*/  BSYNC B1 ;  /* 0x0000000000017941 */ /* 0x000fea0003800000 */
.L_x_248:
        /* <DEDUP_REMOVED lines=10> */
.L_x_251:
[----:B------:R-:W-:Y:S05]  /*6af0*/  BSYNC B1 ;  /* 0x0000000000017941 */ /* 0x000fea0003800000 */
.L_x_250:
        /* <DEDUP_REMOVED lines=9> */
.L_x_253:
[----:B------:R-:W-:Y:S05]  /*6b90*/  BSYNC B1 ;  /* 0x0000000000017941 */ /* 0x000fea0003800000 */
.L_x_252:
        /* <DEDUP_REMOVED lines=9> */
.L_x_255:
[----:B------:R-:W-:Y:S05]  /*6c30*/  BSYNC B1 ;  /* 0x0000000000017941 */ /* 0x000fea0003800000 */
.L_x_254:
        /* <DEDUP_REMOVED lines=10> */
.L_x_257:
[----:B------:R-:W-:Y:S05]  /*6ce0*/  BSYNC B1 ;  /* 0x0000000000017941 */ /* 0x000fea0003800000 */
.L_x_256:
        /* <DEDUP_REMOVED lines=10> */
.L_x_259:
[----:B------:R-:W-:Y:S05]  /*6d90*/  BSYNC B1 ;  /* 0x0000000000017941 */ /* 0x000fea0003800000 */
.L_x_258:
        /* <DEDUP_REMOVED lines=9> */
.L_x_261:
[----:B------:R-:W-:Y:S05]  /*6e30*/  BSYNC B1 ;  /* 0x0000000000017941 */ /* 0x000fea0003800000 */
.L_x_260:
        /* <DEDUP_REMOVED lines=9> */
.L_x_263:
[----:B------:R-:W-:Y:S05]  /*6ed0*/  BSYNC B1 ;  /* 0x0000000000017941 */ /* 0x000fea0003800000 */
.L_x_262:
        /* <DEDUP_REMOVED lines=10> */
.L_x_265:
[----:B------:R-:W-:Y:S05]  /*6f80*/  BSYNC B1 ;  /* 0x0000000000017941 */ /* 0x000fea0003800000 */
.L_x_264:
        /* <DEDUP_REMOVED lines=10> */
.L_x_267:
[----:B------:R-:W-:Y:S05]  /*7030*/  BSYNC B1 ;  /* 0x0000000000017941 */ /* 0x000fea0003800000 */
.L_x_266:
        /* <DEDUP_REMOVED lines=9> */
.L_x_269:
[----:B------:R-:W-:Y:S05]  /*70d0*/  BSYNC B1 ;  /* 0x0000000000017941 */ /* 0x000fea0003800000 */
.L_x_268:
        /* <DEDUP_REMOVED lines=9> */
.L_x_271:
[----:B------:R-:W-:Y:S05]  /*7170*/  BSYNC B1 ;  /* 0x0000000000017941 */ /* 0x000fea0003800000 */
.L_x_270:
        /* <DEDUP_REMOVED lines=10> */
.L_x_273:
[----:B------:R-:W-:Y:S05]  /*7220*/  BSYNC B1 ;  /* 0x0000000000017941 */ /* 0x000fea0003800000 */
.L_x_272:
        /* <DEDUP_REMOVED lines=10> */
.L_x_275:
[----:B------:R-:W-:Y:S05]  /*72d0*/  BSYNC B1 ;  /* 0x0000000000017941 */ /* 0x000fea0003800000 */
.L_x_274:
        /* <DEDUP_REMOVED lines=9> */
.L_x_277:
[----:B------:R-:W-:Y:S05]  /*7370*/  BSYNC B1 ;  /* 0x0000000000017941 */ /* 0x000fea0003800000 */
.L_x_276:
        /* <DEDUP_REMOVED lines=9> */
.L_x_279:
[----:B------:R-:W-:Y:S05]  /*7410*/  BSYNC B1 ;  /* 0x0000000000017941 */ /* 0x000fea0003800000 */
.L_x_278:
        /* <DEDUP_REMOVED lines=10> */
.L_x_281:
[----:B------:R-:W-:Y:S05]  /*74c0*/  BSYNC B1 ;  /* 0x0000000000017941 */ /* 0x000fea0003800000 */
.L_x_280:
        /* <DEDUP_REMOVED lines=10> */
.L_x_283:
[----:B------:R-:W-:Y:S05]  /*7570*/  BSYNC B1 ;  /* 0x0000000000017941 */ /* 0x000fea0003800000 */
.L_x_282:
[----:B01---5:R-:W-:Y:S01]  /*7580*/  LOP3.LUT R6, R152, 0xffffe000, RZ, 0xc0, !PT ;  /* 0xffffe00098067812 */ /* 0x023fe200078ec0ff */
        /* <DEDUP_REMOVED lines=8> */
.L_x_285:
[----:B------:R-:W-:Y:S05]  /*7610*/  BSYNC B1 ;  /* 0x0000000000017941 */ /* 0x000fea0003800000 */
.L_x_284:
[----:B0-2--5:R-:W-:Y:S01]  /*7620*/  LOP3.LUT R4, R152, 0xffffe000, RZ, 0xc0, !PT ;  /* 0xffffe00098047812 */ /* 0x025fe200078ec0ff */
[----:B------:R-:W-:Y:S01]  /*7630*/  @P1 IMAD.MOV.U32 R5, RZ, RZ, R11 ;  /* 0x000000ffff051224 */ /* 0x000fe200078e000b */
[----:B------:R-:W-:Y:S01]  /*7640*/  ISETP.GT.AND P0, PT, R0, 0x8, P0 ;  /* 0x000000080000780c */ /* 0x000fe20000704270 */
[----:B------:R-:W-:Y:S02]  /*7650*/  BSSY B1, `(.L_x_286) ;  /* 0x0000008000017945 */ /* 0x000fe40003800000 */
[----:B------:R-:W-:Y:S01]  /*7660*/  FMUL R3, R4, R155 ;  /* 0x0000009b04037220 */ /* 0x000fe20000400000 */
[----:B------:R-:W-:-:S03]  /*7670*/  @P1 IMAD.MOV.U32 R4, RZ, RZ, R10 ;  /* 0x000000ffff041224 */ /* 0x000fc600078e000a */
[----:B------:R-:W-:-:S05]  /*7680*/  FFMA R3, R150, R154, R3 ;  /* 0x0000009a96037223 */ /* 0x000fca0000000003 */
[----:B------:R-:W-:-:S05]  /*7690*/  F2FP.TF32.F32.PACK_B R3, R3 ;  /* 0x00000003ff03723e */ /* 0x000fca00024050ff */
[----:B------:R0:W-:Y:S01]  /*76a0*/  @P1 STG.E desc[UR36][R4.64+0x3e0], R3 ;  /* 0x0003e00304001986 */ /* 0x0001e2000c101924 */
[----:B------:R-:W-:Y:S05]  /*76b0*/  @!P0 BRA `(.L_x_287) ;  /* 0x0000000000048947 */ /* 0x000fea0003800000 */
[----:B------:R2:W5:Y:S02]  /*76c0*/  LDG.E.LTC128B R152, desc[UR36][R8.64+0x3e4] ;  /* 0x0003e42408987981 */ /* 0x000564000c1e1920 */
.L_x_287:
[----:B------:R-:W-:Y:S05]  /*76d0*/  BSYNC B1 ;  /* 0x0000000000017941 */ /* 0x000fea0003800000 */
.L_x_286:
[----:B------:R-:W-:Y:S05]  /*76e0*/  @!P0 BRA `(.L_x_288) ;  /* 0x0000002400308947 */ /* 0x000fea0003800000 */
[----:B-----5:R-:W-:-:S05]  /*76f0*/  LOP3.LUT R152, R152, 0xffffe000, RZ, 0xc0, !PT ;  /* 0xffffe00098987812 */ /* 0x020fca00078ec0ff */
[----:B------:R-:W-:-:S04]  /*7700*/  FMUL R152, R152, R155 ;  /* 0x0000009b98987220 */ /* 0x000fc80000400000 */
[----:B------:R-:W-:-:S05]  /*7710*/  FFMA R151, R151, R154, R152 ;  /* 0x0000009a97977223 */ /* 0x000fca0000000098 */
[----:B------:R-:W-:-:S05]  /*7720*/  F2FP.TF32.F32.PACK_B R151, R151 ;  /* 0x00000097ff97723e */ /* 0x000fca00024050ff */
[----:B------:R0:W-:Y:S01]  /*7730*/  STG.E desc[UR36][R10.64+0x3e4], R151 ;  /* 0x0003e4970a007986 */ /* 0x0001e2000c101924 */
[----:B------:R-:W-:Y:S05]  /*7740*/  BRA `(.L_x_288) ;  /* 0x0000002400187947 */ /* 0x000fea0003800000 */
.L_x_35:
[----:B------:R-:W-:Y:S01]  /*7750*/  ISETP.GT.AND P3, PT, R3, 0x1, PT ;  /* 0x000000010300780c */ /* 0x000fe20003f64270 */
[----:B------:R-:W-:Y:S01]  /*7760*/  ULDC.64 UR4, c[0x0][0x5c0] ;  /* 0x0001700000047ab9 */ /* 0x000fe20000000a00 */
[-C--:B------:R-:W-:Y:S01]  /*7770*/  FMUL R9, R24, R154.reuse ;  /* 0x0000009a18097220 */ /* 0x080fe20000400000 */
[----:B------:R-:W-:Y:S01]  /*7780*/  LEA R4, P1, R162, UR4, 0x2 ;  /* 0x00000004a2047c11 */ /* 0x000fe2000f8210ff */
[-C--:B------:R-:W-:Y:S01]  /*7790*/  FMUL R25, R25, R154.reuse ;  /* 0x0000009a19197220 */ /* 0x080fe20000400000 */
[----:B------:R-:W-:Y:S01]  /*77a0*/  ISETP.GT.AND P0, PT, R0, RZ, P3 ;  /* 0x000000ff0000720c */ /* 0x000fe20001f04270 */
[-C--:B------:R-:W-:Y:S01]  /*77b0*/  FMUL R13, R26, R154.reuse ;  /* 0x0000009a1a0d7220 */ /* 0x080fe20000400000 */
[----:B------:R-:W-:Y:S01]  /*77c0*/  ISETP.GT.AND P2, PT, R0, 0x8, P2 ;  /* 0x000000080000780c */ /* 0x000fe20001744270 */
[-C--:B------:R-:W-:Y:S01]  /*77d0*/  FMUL R27, R27, R154.reuse ;  /* 0x0000009a1b1b7220 */ /* 0x080fe20000400000 */
[----:B------:R-:W-:Y:S01]  /*77e0*/  LEA.HI.X R5, R162, UR5, R173, 0x2, P1 ;  /* 0x00000005a2057c11 */ /* 0x000fe200088f14ad */
[-C--:B------:R-:W-:Y:S01]  /*77f0*/  FMUL R29, R29, R154.reuse ;  /* 0x0000009a1d1d7220 */ /* 0x080fe20000400000 */
[----:B------:R-:W-:Y:S01]  /*7800*/  F2FP.TF32.F32.PACK_B R9, R9 ;  /* 0x00000009ff09723e */ /* 0x000fe200024050ff */
[-C--:B------:R-:W-:Y:S01]  /*7810*/  FMUL R31, R31, R154.reuse ;  /* 0x0000009a1f1f7220 */ /* 0x080fe20000400000 */
[C---:B------:R-:W-:Y:S01]  /*7820*/  SHF.L.U64.HI R11, R10.reuse, 0x5, R11 ;  /* 0x000000050a0b7819 */ /* 0x040fe2000001020b */
[----:B------:R-:W-:Y:S01]  /*7830*/  FMUL R33, R33, R154 ;  /* 0x0000009a21217220 */ /* 0x000fe20000400000 */
[----:B------:R-:W-:Y:S01]  /*7840*/  LEA R6, P1, R10, R4, 0x5 ;  /* 0x000000040a067211 */ /* 0x000fe200078228ff */
[----:B------:R0:W-:Y:S01]  /*7850*/  @P4 STG.E desc[UR36][R4.64], R9 ;  /* 0x0000000904004986 */ /* 0x0001e2000c101924 */
[----:B------:R-:W-:Y:S01]  /*7860*/  F2FP.TF32.F32.PACK_B R25, R25 ;  /* 0x00000019ff19723e */ /* 0x000fe200024050ff */
[-C--:B------:R-:W-:Y:S01]  /*7870*/  FMUL R35, R35, R154.reuse ;  /* 0x0000009a23237220 */ /* 0x080fe20000400000 */
[----:B------:R-:W-:Y:S01]  /*7880*/  F2FP.TF32.F32.PACK_B R13, R13 ;  /* 0x0000000dff0d723e */ /* 0x000fe200024050ff */
[----:B------:R-:W-:Y:S01]  /*7890*/  IMAD.X R7, R11, 0x1, R5, P1 ;  /* 0x000000010b077824 */ /* 0x000fe200008e0605 */
[C---:B------:R-:W-:Y:S01]  /*78a0*/  ISETP.GT.AND P4, PT, R3.reuse, 0x8, PT ;  /* 0x000000080300780c */ /* 0x040fe20003f84270 */
[----:B------:R-:W-:Y:S01]  /*78b0*/  @P0 STG.E desc[UR36][R4.64+0x4], R25 ;  /* 0x0000041904000986 */ /* 0x000fe2000c101924 */
[----:B------:R-:W-:Y:S01]  /*78c0*/  ISETP.GT.AND P0, PT, R3, 0x9, PT ;  /* 0x000000090300780c */ /* 0x000fe20003f04270 */
[-C--:B------:R-:W-:Y:S01]  /*78d0*/  FMUL R11, R30, R154.reuse ;  /* 0x0000009a1e0b7220 */ /* 0x080fe20000400000 */
[C---:B------:R-:W-:Y:S01]  /*78e0*/  ISETP.GT.AND P3, PT, R0.reuse, 0x8, P3 ;  /* 0x000000080000780c */ /* 0x040fe20001f64270 */
[----:B------:R1:W-:Y:S01]  /*78f0*/  @P2 STG.E desc[UR36][R6.64], R13 ;  /* 0x0000000d06002986 */ /* 0x0003e2000c101924 */
[----:B------:R-:W-:Y:S01]  /*7900*/  ISETP.GT.AND P1, PT, R0, RZ, P4 ;  /* 0x000000ff0000720c */ /* 0x000fe20002724270 */
[-C--:B0-----:R-:W-:Y:S01]  /*7910*/  FMUL R9, R28, R154.reuse ;  /* 0x0000009a1c097220 */ /* 0x081fe20000400000 */
[C---:B------:R-:W-:Y:S01]  /*7920*/  ISETP.GT.AND P2, PT, R0.reuse, RZ, P0 ;  /* 0x000000ff0000720c */ /* 0x040fe20000744270 */
[-C--:B------:R-:W-:Y:S01]  /*7930*/  FMUL R37, R37, R154.reuse ;  /* 0x0000009a25257220 */ /* 0x080fe20000400000 */
[----:B------:R-:W-:Y:S01]  /*7940*/  ISETP.GT.AND P4, PT, R0, 0x8, P4 ;  /* 0x000000080000780c */ /* 0x000fe20002784270 */
[-C--:B------:R-:W-:Y:S01]  /*7950*/  FMUL R39, R39, R154.reuse ;  /* 0x0000009a27277220 */ /* 0x080fe20000400000 */
[----:B------:R-:W-:Y:S01]  /*7960*/  F2FP.TF32.F32.PACK_B R27, R27 ;  /* 0x0000001bff1b723e */ /* 0x000fe200024050ff */
[-C--:B------:R-:W-:Y:S01]  /*7970*/  FMUL R41, R41, R154.reuse ;  /* 0x0000009a29297220 */ /* 0x080fe20000400000 */
[----:B------:R-:W-:Y:S01]  /*7980*/  F2FP.TF32.F32.PACK_B R9, R9 ;  /* 0x00000009ff09723e */ /* 0x000fe200024050ff */
[-C--:B------:R-:W-:Y:S01]  /*7990*/  FMUL R43, R43, R154.reuse ;  /* 0x0000009a2b2b7220 */ /* 0x080fe20000400000 */
[----:B------:R-:W-:Y:S01]  /*79a0*/  F2FP.TF32.F32.PACK_B R29, R29 ;  /* 0x0000001dff1d723e */ /* 0x000fe200024050ff */
[----:B------:R-:W-:Y:S01]  /*79b0*/  @P3 STG.E desc[UR36][R6.64+0x4], R27 ;  /* 0x0000041b06003986 */ /* 0x000fe2000c101924 */
[----:B------:R-:W-:Y:S01]  /*79c0*/  F2FP.TF32.F32.PACK_B R11, R11 ;  /* 0x0000000bff0b723e */ /* 0x000fe200024050ff */
[-C--:B-1----:R-:W-:Y:S01]  /*79d0*/  FMUL R13, R34, R154.reuse ;  /* 0x0000009a220d7220 */ /* 0x082fe20000400000 */
[----:B------:R-:W-:Y:S01]  /*79e0*/  ISETP.GT.AND P3, PT, R3, 0x11, PT ;  /* 0x000000110300780c */ /* 0x000fe20003f64270 */
[----:B------:R0:W-:Y:S01]  /*79f0*/  @P1 STG.E desc[UR36][R4.64+0x20], R9 ;  /* 0x0000200904001986 */ /* 0x0001e2000c101924 */
[C---:B------:R-:W-:Y:S01]  /*7a00*/  ISETP.GT.AND P0, PT, R0.reuse, 0x8, P0 ;  /* 0x000000080000780c */ /* 0x040fe20000704270 */
[-C--:B------:R-:W-:Y:S01]  /*7a10*/  FMUL R45, R45, R154.reuse ;  /* 0x0000009a2d2d7220 */ /* 0x080fe20000400000 */
[----:B------:R-:W-:Y:S01]  /*7a20*/  F2FP.TF32.F32.PACK_B R31, R31 ;  /* 0x0000001fff1f723e */ /* 0x000fe200024050ff */
[----:B------:R-:W-:Y:S01]  /*7a30*/  @P2 STG.E desc[UR36][R4.64+0x24], R29 ;  /* 0x0000241d04002986 */ /* 0x000fe2000c101924 */
[----:B------:R-:W-:Y:S01]  /*7a40*/  ISETP.GT.AND P2, PT, R3, 0x10, PT ;  /* 0x000000100300780c */ /* 0x000fe20003f44270 */
[-C--:B------:R-:W-:Y:S01]  /*7a50*/  FMUL R47, R47, R154.reuse ;  /* 0x0000009a2f2f7220 */ /* 0x080fe20000400000 */
[----:B------:R-:W-:Y:S01]  /*7a60*/  F2FP.TF32.F32.PACK_B R33, R33 ;  /* 0x00000021ff21723e */ /* 0x000fe200024050ff */
[----:B------:R1:W-:Y:S01]  /*7a70*/  @P4 STG.E desc[UR36][R6.64+0x20], R11 ;  /* 0x0000200b06004986 */ /* 0x0003e2000c101924 */
[C---:B------:R-:W-:Y:S01]  /*7a80*/  ISETP.GT.AND P1, PT, R0.reuse, RZ, P2 ;  /* 0x000000ff0000720c */ /* 0x040fe20001724270 */
[-C--:B------:R-:W-:Y:S01]  /*7a90*/  FMUL R49, R49, R154.reuse ;  /* 0x0000009a31317220 */ /* 0x080fe20000400000 */
[----:B------:R-:W-:Y:S01]  /*7aa0*/  ISETP.GT.AND P4, PT, R0, RZ, P3 ;  /* 0x000000ff0000720c */ /* 0x000fe20001f84270 */
[-C--:B0-----:R-:W-:Y:S01]  /*7ab0*/  FMUL R9, R32, R154.reuse ;  /* 0x0000009a20097220 */ /* 0x081fe20000400000 */
[----:B------:R-:W-:Y:S01]  /*7ac0*/  ISETP.GT.AND P2, PT, R0, 0x8, P2 ;  /* 0x000000080000780c */ /* 0x000fe20001744270 */
[----:B------:R-:W-:Y:S01]  /*7ad0*/  @P0 STG.E desc[UR36][R6.64+0x24], R31 ;  /* 0x0000241f06000986 */ /* 0x000fe2000c101924 */
[----:B------:R-:W-:Y:S01]  /*7ae0*/  F2FP.TF32.F32.PACK_B R13, R13 ;  /* 0x0000000dff0d723e */ /* 0x000fe200024050ff */
[-C--:B------:R-:W-:Y:S01]  /*7af0*/  FMUL R51, R51, R154.reuse ;  /* 0x0000009a33337220 */ /* 0x080fe20000400000 */
[----:B------:R-:W-:Y:S01]  /*7b00*/  F2FP.TF32.F32.PACK_B R9, R9 ;  /* 0x00000009ff09723e */ /* 0x000fe200024050ff */
[-C--:B------:R-:W-:Y:S01]  /*7b10*/  FMUL R53, R53, R154.reuse ;  /* 0x0000009a35357220 */ /* 0x080fe20000400000 */
[----:B------:R-:W-:Y:S01]  /*7b20*/  ISETP.GT.AND P0, PT, R3, 0x19, PT ;  /* 0x000000190300780c */ /* 0x000fe20003f04270 */
[-C--:B-1----:R-:W-:Y:S01]  /*7b30*/  FMUL R11, R38, R154.reuse ;  /* 0x0000009a260b7220 */ /* 0x082fe20000400000 */
[C---:B------:R-:W-:Y:S01]  /*7b40*/  ISETP.GT.AND P3, PT, R0.reuse, 0x8, P3 ;  /* 0x000000080000780c */ /* 0x040fe20001f64270 */
[----:B------:R0:W-:Y:S01]  /*7b50*/  @P1 STG.E desc[UR36][R4.64+0x40], R9 ;  /* 0x0000400904001986 */ /* 0x0001e2000c101924 */
[----:B------:R-:W-:Y:S01]  /*7b60*/  F2FP.TF32.F32.PACK_B R35, R35 ;  /* 0x00000023ff23723e */ /* 0x000fe200024050ff */
        /* <DEDUP_REMOVED lines=11> */
[C---:B------:R-:W-:Y:S01]  /*7c20*/  ISETP.GT.AND P4, PT, R0.reuse, 0x8, P4 ;  /* 0x000000080000780c */ /* 0x040fe20002784270 */
[----:B------:R-:W-:Y:S01]  /*7c30*/  @P3 STG.E desc[UR36][R6.64+0x44], R35 ;  /* 0x0000442306003986 */ /* 0x000fe2000c101924 */
[----:B------:R-:W-:Y:S01]  /*7c40*/  ISETP.GT.AND P3, PT, R3, 0x21, PT ;  /* 0x000000210300780c */ /* 0x000fe20003f64270 */
[-C--:B------:R-:W-:Y:S01]  /*7c50*/  FMUL R61, R61, R154.reuse ;  /* 0x0000009a3d3d7220 */ /* 0x080fe20000400000 */
[----:B------:R-:W-:Y:S01]  /*7c60*/  F2FP.TF32.F32.PACK_B R9, R9 ;  /* 0x00000009ff09723e */ /* 0x000fe200024050ff */
[-C--:B------:R-:W-:Y:S01]  /*7c70*/  FMUL R63, R63, R154.reuse ;  /* 0x0000009a3f3f7220 */ /* 0x080fe20000400000 */
[----:B------:R-:W-:Y:S01]  /*7c80*/  ISETP.GT.AND P0, PT, R0, 0x8, P0 ;  /* 0x000000080000780c */ /* 0x000fe20000704270 */
[-C--:B-1----:R-:W-:Y:S01]  /*7c90*/  FMUL R13, R42, R154.reuse ;  /* 0x0000009a2a0d7220 */ /* 0x082fe20000400000 */
[----:B------:R-:W-:Y:S01]  /*7ca0*/  F2FP.TF32.F32.PACK_B R39, R39 ;  /* 0x00000027ff27723e */ /* 0x000fe200024050ff */
        /* <DEDUP_REMOVED lines=147> */
[----:B------:R-:W-:Y:S01]  /*85e0*/  ISETP.GT.AND P3, PT, R0, 0x8, P3 ;  /* 0x000000080000780c */ /* 0x000fe20001f64270 */
[-C--:B------:R-:W-:Y:S01]  /*85f0*/  FMUL R131, R131, R154.reuse ;  /* 0x0000009a83837220 */ /* 0x080fe20000400000 */
[----:B------:R-:W-:Y:S01]  /*8600*/  F2FP.TF32.F32.PACK_B R9, R9 ;  /* 0x00000009ff09723e */ /* 0x000fe200024050ff */
[-C--:B------:R-:W-:Y:S01]  /*8610*/  FMUL R133, R133, R154.reuse ;  /* 0x0000009a85857220 */ /* 0x080fe20000400000 */
[----:B------:R-:W-:Y:S01]  /*8620*/  ISETP.GT.AND P0, PT, R3, 0x59, PT ;  /* 0x000000590300780c */ /* 0x000fe20003f04270 */
        /* <DEDUP_REMOVED lines=25> */
[C---:B------:R-:W-:Y:S01]  /*87c0*/  ISETP.GT.AND P1, PT, R0.reuse, RZ, P3 ;  /* 0x000000ff0000720c */ /* 0x040fe20001f24270 */
[-C--:B------:R-:W-:Y:S01]  /*87d0*/  FMUL R145, R145, R154.reuse ;  /* 0x0000009a91917220 */ /* 0x080fe20000400000 */
[C---:B------:R-:W-:Y:S01]  /*87e0*/  ISETP.GT.AND P3, PT, R0.reuse, 0x8, P3 ;  /* 0x000000080000780c */ /* 0x040fe20001f64270 */
[----:B------:R-:W-:Y:S01]  /*87f0*/  @P2 STG.E desc[UR36][R4.64+0x164], R69 ;  /* 0x0001644504002986 */ /* 0x000fe2000c101924 */
[----:B------:R-:W-:Y:S01]  /*8800*/  ISETP.GT.AND P2, PT, R3, 0x61, PT ;  /* 0x000000610300780c */ /* 0x000fe20003f44270 */
[-C--:B------:R-:W-:Y:S01]  /*8810*/  FMUL R147, R147, R154.reuse ;  /* 0x0000009a93937220 */ /* 0x080fe20000400000 */
[----:B------:R-:W-:Y:S01]  /*8820*/  F2FP.TF32.F32.PACK_B R13, R13 ;  /* 0x0000000dff0d723e */ /* 0x000fe200024050ff */
[----:B------:R1:W-:Y:S01]  /*8830*/  @P4 STG.E desc[UR36][R6.64+0x160], R11 ;  /* 0x0001600b06004986 */ /* 0x0003e2000c101924 */
[C---:B------:R-:W-:Y:S01]  /*8840*/  ISETP.GT.AND P4, PT, R0.reuse, RZ, P2 ;  /* 0x000000ff0000720c */ /* 0x040fe20001784270 */
[-C--:B------:R-:W-:Y:S01]  /*8850*/  FMUL R149, R149, R154.reuse ;  /* 0x0000009a95957220 */ /* 0x080fe20000400000 */
[----:B------:R-:W-:Y:S01]  /*8860*/  ISETP.GT.AND P2, PT, R0, 0x8, P2 ;  /* 0x000000080000780c */ /* 0x000fe20001744270 */
[-C--:B0-----:R-:W-:Y:S01]  /*8870*/  FMUL R9, R72, R154.reuse ;  /* 0x0000009a48097220 */ /* 0x081fe20000400000 */
[----:B------:R-:W-:Y:S01]  /*8880*/  @P0 STG.E desc[UR36][R6.64+0x164], R71 ;  /* 0x0001644706000986 */ /* 0x000fe2000c101924 */
[----:B------:R-:W-:Y:S01]  /*8890*/  ISETP.GT.AND P0, PT, R3, 0x69, PT ;  /* 0x000000690300780c */ /* 0x000fe20003f04270 */
[----:B------:R-:W-:Y:S01]  /*88a0*/  FMUL R151, R151, R154 ;  /* 0x0000009a97977220 */ /* 0x000fe20000400000 */
[----:B------:R-:W-:-:S02]  /*88b0*/  F2FP.TF32.F32.PACK_B R89, R89 ;  /* 0x00000059ff59723e */ /* 0x000fc400024050ff */
[----:B------:R-:W-:Y:S01]  /*88c0*/  F2FP.TF32.F32.PACK_B R9, R9 ;  /* 0x00000009ff09723e */ /* 0x000fe200024050ff */
[----:B-1----:R-:W-:Y:S01]  /*88d0*/  FMUL R11, R78, R154 ;  /* 0x0000009a4e0b7220 */ /* 0x002fe20000400000 */
[----:B------:R-:W-:-:S03]  /*88e0*/  F2FP.TF32.F32.PACK_B R91, R91 ;  /* 0x0000005bff5b723e */ /* 0x000fc600024050ff */
[----:B------:R0:W-:Y:S01]  /*88f0*/  @P1 STG.E desc[UR36][R4.64+0x180], R9 ;  /* 0x0001800904001986 */ /* 0x0001e2000c101924 */
[C---:B------:R-:W-:Y:S02]  /*8900*/  ISETP.GT.AND P1, PT, R3.reuse, 0x68, PT ;  /* 0x000000680300780c */ /* 0x040fe40003f24270 */
[----:B------:R-:W-:Y:S01]  /*8910*/  F2FP.TF32.F32.PACK_B R11, R11 ;  /* 0x0000000bff0b723e */ /* 0x000fe200024050ff */
[----:B------:R-:W-:Y:S01]  /*8920*/  @P4 STG.E desc[UR36][R4.64+0x184], R73 ;  /* 0x0001844904004986 */ /* 0x000fe2000c101924 */
[C---:B------:R-:W-:Y:S02]  /*8930*/  ISETP.GT.AND P4, PT, R0.reuse, RZ, P1 ;  /* 0x000000ff0000720c */ /* 0x040fe40000f84270 */
[C---:B------:R-:W-:Y:S01]  /*8940*/  ISETP.GT.AND P1, PT, R0.reuse, 0x8, P1 ;  /* 0x000000080000780c */ /* 0x040fe20000f24270 */
[----:B------:R1:W-:Y:S01]  /*8950*/  @P3 STG.E desc[UR36][R6.64+0x180], R13 ;  /* 0x0001800d06003986 */ /* 0x0003e2000c101924 */
[----:B------:R-:W-:Y:S02]  /*8960*/  ISETP.GT.AND P3, PT, R0, RZ, P0 ;  /* 0x000000ff0000720c */ /* 0x000fe40000764270 */
[----:B------:R-:W-:Y:S01]  /*8970*/  F2FP.TF32.F32.PACK_B R93, R93 ;  /* 0x0000005dff5d723e */ /* 0x000fe200024050ff */
[----:B0-----:R-:W-:Y:S01]  /*8980*/  FMUL R9, R76, R154 ;  /* 0x0000009a4c097220 */ /* 0x001fe20000400000 */
[----:B------:R-:W-:Y:S01]  /*8990*/  @P2 STG.E desc[UR36][R6.64+0x184], R75 ;  /* 0x0001844b06002986 */ /* 0x000fe2000c101924 */
[----:B------:R-:W-:-:S02]  /*89a0*/  ISETP.GT.AND P2, PT, R3, 0x70, PT ;  /* 0x000000700300780c */ /* 0x000fc40003f44270 */
[----:B------:R-:W-:Y:S02]  /*89b0*/  F2FP.TF32.F32.PACK_B R95, R95 ;  /* 0x0000005fff5f723e */ /* 0x000fe400024050ff */
[----:B------:R-:W-:Y:S01]  /*89c0*/  F2FP.TF32.F32.PACK_B R9, R9 ;  /* 0x00000009ff09723e */ /* 0x000fe200024050ff */
[----:B-1----:R-:W-:Y:S01]  /*89d0*/  FMUL R13, R82, R154 ;  /* 0x0000009a520d7220 */ /* 0x002fe20000400000 */
[----:B------:R-:W-:-:S03]  /*89e0*/  F2FP.TF32.F32.PACK_B R97, R97 ;  /* 0x00000061ff61723e */ /* 0x000fc600024050ff */
[----:B------:R0:W-:Y:S01]  /*89f0*/  @P4 STG.E desc[UR36][R4.64+0x1a0], R9 ;  /* 0x0001a00904004986 */ /* 0x0001e2000c101924 */
[C---:B------:R-:W-:Y:S02]  /*8a00*/  ISETP.GT.AND P4, PT, R0.reuse, RZ, P2 ;  /* 0x000000ff0000720c */ /* 0x040fe40001784270 */
[C---:B------:R-:W-:Y:S01]  /*8a10*/  ISETP.GT.AND P2, PT, R0.reuse, 0x8, P2 ;  /* 0x000000080000780c */ /* 0x040fe20001744270 */
[----:B------:R-:W-:Y:S01]  /*8a20*/  @P3 STG.E desc[UR36][R4.64+0x1a4], R77 ;  /* 0x0001a44d04003986 */ /* 0x000fe2000c101924 */
[C---:B------:R-:W-:Y:S02]  /*8a30*/  ISETP.GT.AND P3, PT, R0.reuse, 0x8, P0 ;  /* 0x000000080000780c */ /* 0x040fe40000764270 */
[----:B------:R-:W-:Y:S01]  /*8a40*/  ISETP.GT.AND P0, PT, R3, 0x71, PT ;  /* 0x000000710300780c */ /* 0x000fe20003f04270 */
[----:B------:R1:W-:Y:S01]  /*8a50*/  @P1 STG.E desc[UR36][R6.64+0x1a0], R11 ;  /* 0x0001a00b06001986 */ /* 0x0003e2000c101924 */
[----:B------:R-:W-:Y:S02]  /*8a60*/  F2FP.TF32.F32.PACK_B R13, R13 ;  /* 0x0000000dff0d723e */ /* 0x000fe400024050ff */
[----:B------:R-:W-:Y:S01]  /*8a70*/  ISETP.GT.AND P1, PT, R0, RZ, P0 ;  /* 0x000000ff0000720c */ /* 0x000fe20000724270 */
[----:B0-----:R-:W-:Y:S01]  /*8a80*/  FMUL R9, R80, R154 ;  /* 0x0000009a50097220 */ /* 0x001fe20000400000 */
[----:B------:R-:W-:-:S02]  /*8a90*/  F2FP.TF32.F32.PACK_B R99, R99 ;  /* 0x00000063ff63723e */ /* 0x000fc400024050ff */
[----:B------:R-:W-:Y:S02]  /*8aa0*/  F2FP.TF32.F32.PACK_B R101, R101 ;  /* 0x00000065ff65723e */ /* 0x000fe400024050ff */
[----:B------:R-:W-:Y:S01]  /*8ab0*/  F2FP.TF32.F32.PACK_B R9, R9 ;  /* 0x00000009ff09723e */ /* 0x000fe200024050ff */
[----:B------:R-:W-:Y:S01]  /*8ac0*/  @P3 STG.E desc[UR36][R6.64+0x1a4], R79 ;  /* 0x0001a44f06003986 */ /* 0x000fe2000c101924 */
[----:B------:R-:W-:Y:S01]  /*8ad0*/  ISETP.GT.AND P3, PT, R0, 0x8, P0 ;  /* 0x000000080000780c */ /* 0x000fe20000764270 */
[----:B-1----:R-:W-:Y:S01]  /*8ae0*/  FMUL R11, R86, R154 ;  /* 0x0000009a560b7220 */ /* 0x002fe20000400000 */
[C---:B------:R-:W-:Y:S01]  /*8af0*/  ISETP.GT.AND P0, PT, R3.reuse, 0x79, PT ;  /* 0x000000790300780c */ /* 0x040fe20003f04270 */
[----:B------:R0:W-:Y:S01]  /*8b00*/  @P4 STG.E desc[UR36][R4.64+0x1c0], R9 ;  /* 0x0001c00904004986 */ /* 0x0001e2000c101924 */
[----:B------:R-:W-:Y:S02]  /*8b10*/  F2FP.TF32.F32.PACK_B R103, R103 ;  /* 0x00000067ff67723e */ /* 0x000fe400024050ff */
[----:B------:R-:W-:Y:S01]  /*8b20*/  F2FP.TF32.F32.PACK_B R11, R11 ;  /* 0x0000000bff0b723e */ /* 0x000fe200024050ff */
[----:B------:R-:W-:Y:S01]  /*8b30*/  @P1 STG.E desc[UR36][R4.64+0x1c4], R81 ;  /* 0x0001c45104001986 */ /* 0x000fe2000c101924 */
[----:B------:R-:W-:-:S02]  /*8b40*/  ISETP.GT.AND P1, PT, R3, 0x78, PT ;  /* 0x000000780300780c */ /* 0x000fc40003f24270 */
[----:B------:R-:W-:Y:S01]  /*8b50*/  F2FP.TF32.F32.PACK_B R105, R105 ;  /* 0x00000069ff69723e */ /* 0x000fe200024050ff */
[----:B------:R1:W-:Y:S01]  /*8b60*/  @P2 STG.E desc[UR36][R6.64+0x1c0], R13 ;  /* 0x0001c00d06002986 */ /* 0x0003e2000c101924 */
[C---:B------:R-:W-:Y:S02]  /*8b70*/  ISETP.GT.AND P4, PT, R0.reuse, RZ, P1 ;  /* 0x000000ff0000720c */ /* 0x040fe40000f84270 */
[----:B------:R-:W-:Y:S01]  /*8b80*/  ISETP.GT.AND P2, PT, R0, RZ, P0 ;  /* 0x000000ff0000720c */ /* 0x000fe20000744270 */
[----:B0-----:R-:W-:Y:S01]  /*8b90*/  FMUL R9, R84, R154 ;  /* 0x0000009a54097220 */ /* 0x001fe20000400000 */
[C---:B------:R-:W-:Y:S01]  /*8ba0*/  ISETP.GT.AND P1, PT, R0.reuse, 0x8, P1 ;  /* 0x000000080000780c */ /* 0x040fe20000f24270 */
[----:B------:R-:W-:Y:S01]  /*8bb0*/  @P3 STG.E desc[UR36][R6.64+0x1c4], R83 ;  /* 0x0001c45306003986 */ /* 0x000fe2000c101924 */
[----:B------:R-:W-:Y:S02]  /*8bc0*/  ISETP.GT.AND P3, PT, R0, 0x8, P0 ;  /* 0x000000080000780c */ /* 0x000fe40000764270 */
[----:B------:R-:W-:-:S02]  /*8bd0*/  F2FP.TF32.F32.PACK_B R9, R9 ;  /* 0x00000009ff09723e */ /* 0x000fc400024050ff */
[C---:B------:R-:W-:Y:S01]  /*8be0*/  ISETP.GT.AND P0, PT, R3.reuse, 0x81, PT ;  /* 0x000000810300780c */ /* 0x040fe20003f04270 */
[----:B-1----:R-:W-:Y:S01]  /*8bf0*/  FMUL R13, R90, R154 ;  /* 0x0000009a5a0d7220 */ /* 0x002fe20000400000 */
[----:B------:R-:W-:Y:S01]  /*8c00*/  F2FP.TF32.F32.PACK_B R107, R107 ;  /* 0x0000006bff6b723e */ /* 0x000fe200024050ff */
[----:B------:R0:W-:Y:S01]  /*8c10*/  @P4 STG.E desc[UR36][R4.64+0x1e0], R9 ;  /* 0x0001e00904004986 */ /* 0x0001e2000c101924 */
[----:B------:R-:W-:Y:S02]  /*8c20*/  F2FP.TF32.F32.PACK_B R109, R109 ;  /* 0x0000006dff6d723e */ /* 0x000fe400024050ff */
[----:B------:R-:W-:Y:S01]  /*8c30*/  F2FP.TF32.F32.PACK_B R13, R13 ;  /* 0x0000000dff0d723e */ /* 0x000fe200024050ff */
[----:B------:R-:W-:Y:S01]  /*8c40*/  @P2 STG.E desc[UR36][R4.64+0x1e4], R85 ;  /* 0x0001e45504002986 */ /* 0x000fe2000c101924 */
[----:B------:R-:W-:Y:S02]  /*8c50*/  ISETP.GT.AND P2, PT, R3, 0x80, PT ;  /* 0x000000800300780c */ /* 0x000fe40003f44270 */
[----:B------:R-:W-:Y:S01]  /*8c60*/  F2FP.TF32.F32.PACK_B R111, R111 ;  /* 0x0000006fff6f723e */ /* 0x000fe200024050ff */
[----:B------:R1:W-:Y:S01]  /*8c70*/  @P1 STG.E desc[UR36][R6.64+0x1e0], R11 ;  /* 0x0001e00b06001986 */ /* 0x0003e2000c101924 */
[----:B------:R-:W-:-:S02]  /*8c80*/  ISETP.GT.AND P4, PT, R0, RZ, P2 ;  /* 0x000000ff0000720c */ /* 0x000fc40001784270 */
[----:B------:R-:W-:Y:S01]  /*8c90*/  ISETP.GT.AND P1, PT, R0, RZ, P0 ;  /* 0x000000ff0000720c */ /* 0x000fe20000724270 */
[-C--:B0-----:R-:W-:Y:S01]  /*8ca0*/  FMUL R9, R88, R154.reuse ;  /* 0x0000009a58097220 */ /* 0x081fe20000400000 */
[C---:B------:R-:W-:Y:S01]  /*8cb0*/  ISETP.GT.AND P2, PT, R0.reuse, 0x8, P2 ;  /* 0x000000080000780c */ /* 0x040fe20001744270 */
[----:B------:R-:W-:Y:S01]  /*8cc0*/  @P3 STG.E desc[UR36][R6.64+0x1e4], R87 ;  /* 0x0001e45706003986 */ /* 0x000fe2000c101924 */
[----:B------:R-:W-:Y:S02]  /*8cd0*/  ISETP.GT.AND P3, PT, R0, 0x8, P0 ;  /* 0x000000080000780c */ /* 0x000fe40000764270 */
[----:B------:R-:W-:Y:S02]  /*8ce0*/  F2FP.TF32.F32.PACK_B R9, R9 ;  /* 0x00000009ff09723e */ /* 0x000fe400024050ff */
[----:B------:R-:W-:Y:S01]  /*8cf0*/  ISETP.GT.AND P0, PT, R3, 0x89, PT ;  /* 0x000000890300780c */ /* 0x000fe20003f04270 */
[----:B-1----:R-:W-:Y:S01]  /*8d00*/  FMUL R11, R94, R154 ;  /* 0x0000009a5e0b7220 */ /* 0x002fe20000400000 */
[----:B------:R-:W-:Y:S01]  /*8d10*/  F2FP.TF32.F32.PACK_B R113, R113 ;  /* 0x00000071ff71723e */ /* 0x000fe200024050ff */
[----:B------:R0:W-:Y:S01]  /*8d20*/  @P4 STG.E desc[UR36][R4.64+0x200], R9 ;  /* 0x0002000904004986 */ /* 0x0001e2000c101924 */
[----:B------:R-:W-:-:S02]  /*8d30*/  F2FP.TF32.F32.PACK_B R115, R115 ;  /* 0x00000073ff73723e */ /* 0x000fc400024050ff */
[----:B------:R-:W-:Y:S01]  /*8d40*/  F2FP.TF32.F32.PACK_B R11, R11 ;  /* 0x0000000bff0b723e */ /* 0x000fe200024050ff */
[----:B------:R-:W-:Y:S01]  /*8d50*/  @P1 STG.E desc[UR36][R4.64+0x204], R89 ;  /* 0x0002045904001986 */ /* 0x000fe2000c101924 */
[----:B------:R-:W-:Y:S02]  /*8d60*/  ISETP.GT.AND P1, PT, R3, 0x88, PT ;  /* 0x000000880300780c */ /* 0x000fe40003f24270 */
[----:B------:R-:W-:Y:S01]  /*8d70*/  F2FP.TF32.F32.PACK_B R117, R117 ;  /* 0x00000075ff75723e */ /* 0x000fe200024050ff */
[----:B------:R1:W-:Y:S01]  /*8d80*/  @P2 STG.E desc[UR36][R6.64+0x200], R13 ;  /* 0x0002000d06002986 */ /* 0x0003e2000c101924 */
[C---:B------:R-:W-:Y:S02]  /*8d90*/  ISETP.GT.AND P4, PT, R0.reuse, RZ, P1 ;  /* 0x000000ff0000720c */ /* 0x040fe40000f84270 */
[----:B------:R-:W-:Y:S01]  /*8da0*/  ISETP.GT.AND P2, PT, R0, RZ, P0 ;  /* 0x000000ff0000720c */ /* 0x000fe20000744270 */
[----:B0-----:R-:W-:Y:S01]  /*8db0*/  FMUL R9, R92, R154 ;  /* 0x0000009a5c097220 */ /* 0x001fe20000400000 */
[C---:B------:R-:W-:Y:S01]  /*8dc0*/  ISETP.GT.AND P1, PT, R0.reuse, 0x8, P1 ;  /* 0x000000080000780c */ /* 0x040fe20000f24270 */
[----:B------:R-:W-:Y:S01]  /*8dd0*/  @P3 STG.E desc[UR36][R6.64+0x204], R91 ;  /* 0x0002045b06003986 */ /* 0x000fe2000c101924 */
[----:B------:R-:W-:-:S02]  /*8de0*/  ISETP.GT.AND P3, PT, R0, 0x8, P0 ;  /* 0x000000080000780c */ /* 0x000fc40000764270 */
[----:B------:R-:W-:Y:S02]  /*8df0*/  F2FP.TF32.F32.PACK_B R9, R9 ;  /* 0x00000009ff09723e */ /* 0x000fe400024050ff */
[C---:B------:R-:W-:Y:S01]  /*8e00*/  ISETP.GT.AND P0, PT, R3.reuse, 0x91, PT ;  /* 0x000000910300780c */ /* 0x040fe20003f04270 */
[----:B-1----:R-:W-:Y:S01]  /*8e10*/  FMUL R13, R98, R154 ;  /* 0x0000009a620d7220 */ /* 0x002fe20000400000 */
[----:B------:R-:W-:Y:S01]  /*8e20*/  F2FP.TF32.F32.PACK_B R119, R119 ;  /* 0x00000077ff77723e */ /* 0x000fe200024050ff */
        /* <DEDUP_REMOVED lines=89> */
[----:B------:R-:W-:-:S03]  /*93c0*/  ISETP.GT.AND P1, PT, R3, 0xb8, PT ;  /* 0x000000b80300780c */ /* 0x000fc60003f24270 */
[----:B------:R1:W-:Y:S01]  /*93d0*/  @P2 STG.E desc[UR36][R6.64+0x2c0], R13 ;  /* 0x0002c00d06002986 */ /* 0x0003e2000c101924 */
[C---:B------:R-:W-:Y:S02]  /*93e0*/  ISETP.GT.AND P4, PT, R0.reuse, RZ, P1 ;  /* 0x000000ff0000720c */ /* 0x040fe40000f84270 */
[----:B------:R-:W-:Y:S01]  /*93f0*/  ISETP.GT.AND P2, PT, R0, RZ, P0 ;  /* 0x000000ff0000720c */ /* 0x000fe20000744270 */
[-C--:B0-----:R-:W-:Y:S01]  /*9400*/  FMUL R9, R116, R154.reuse ;  /* 0x0000009a74097220 */ /* 0x081fe20000400000 */
[C---:B------:R-:W-:Y:S01]  /*9410*/  ISETP.GT.AND P1, PT, R0.reuse, 0x8, P1 ;  /* 0x000000080000780c */ /* 0x040fe20000f24270 */
[----:B------:R-:W-:Y:S01]  /*9420*/  @P3 STG.E desc[UR36][R6.64+0x2c4], R115 ;  /* 0x0002c47306003986 */ /* 0x000fe2000c101924 */
[----:B------:R-:W-:Y:S02]  /*9430*/  ISETP.GT.AND P3, PT, R0, 0x8, P0 ;  /* 0x000000080000780c */ /* 0x000fe40000764270 */
[----:B------:R-:W-:Y:S02]  /*9440*/  F2FP.TF32.F32.PACK_B R9, R9 ;  /* 0x00000009ff09723e */ /* 0x000fe400024050ff */
[----:B------:R-:W-:Y:S01]  /*9450*/  ISETP.GT.AND P0, PT, R3, 0xc1, PT ;  /* 0x000000c10300780c */ /* 0x000fe20003f04270 */
[----:B-1----:R-:W-:-:S02]  /*9460*/  FMUL R13, R122, R154 ;  /* 0x0000009a7a0d7220 */ /* 0x002fc40000400000 */
[----:B------:R0:W-:Y:S03]  /*9470*/  @P4 STG.E desc[UR36][R4.64+0x2e0], R9 ;  /* 0x0002e00904004986 */ /* 0x0001e6000c101924 */
        /* <DEDUP_REMOVED lines=93> */
[----:B------:R-:W-:Y:S02]  /*9a50*/  ISETP.GT.AND P0, PT, R3, 0xf9, PT ;  /* 0x000000f90300780c */ /* 0x000fe40003f04270 */
[----:B------:R-:W-:Y:S02]  /*9a60*/  F2FP.TF32.F32.PACK_B R9, R9 ;  /* 0x00000009ff09723e */ /* 0x000fe400024050ff */
[----:B------:R-:W-:Y:S01]  /*9a70*/  ISETP.GT.AND P3, PT, R0, 0x8, P3 ;  /* 0x000000080000780c */ /* 0x000fe20001f64270 */
[----:B-1----:R-:W-:-:S02]  /*9a80*/  FMUL R11, R150, R154 ;  /* 0x0000009a960b7220 */ /* 0x002fc40000400000 */
[----:B------:R-:W-:Y:S01]  /*9a90*/  @P4 STG.E desc[UR36][R4.64+0x3c0], R13 ;  /* 0x0003c00d04004986 */ /* 0x000fe2000c101924 */
[----:B------:R-:W-:Y:S01]  /*9aa0*/  ISETP.GT.AND P4, PT, R3, 0xf8, PT ;  /* 0x000000f80300780c */ /* 0x000fe20003f84270 */
[----:B------:R-:W-:Y:S01]  /*9ab0*/  FMUL R3, R148, R154 ;  /* 0x0000009a94037220 */ /* 0x000fe20000400000 */
[----:B------:R-:W-:Y:S01]  /*9ac0*/  F2FP.TF32.F32.PACK_B R11, R11 ;  /* 0x0000000bff0b723e */ /* 0x000fe200024050ff */
[----:B------:R-:W-:Y:S01]  /*9ad0*/  @P1 STG.E desc[UR36][R4.64+0x3c4], R145 ;  /* 0x0003c49104001986 */ /* 0x000fe2000c101924 */
[C---:B------:R-:W-:Y:S02]  /*9ae0*/  ISETP.GT.AND P1, PT, R0.reuse, RZ, P0 ;  /* 0x000000ff0000720c */ /* 0x040fe40000724270 */
[C---:B------:R-:W-:Y:S01]  /*9af0*/  ISETP.GT.AND P0, PT, R0.reuse, 0x8, P0 ;  /* 0x000000080000780c */ /* 0x040fe20000704270 */
[----:B------:R-:W-:Y:S01]  /*9b00*/  @P2 STG.E desc[UR36][R6.64+0x3c0], R9 ;  /* 0x0003c00906002986 */ /* 0x000fe2000c101924 */
[C---:B------:R-:W-:Y:S02]  /*9b10*/  ISETP.GT.AND P2, PT, R0.reuse, RZ, P4 ;  /* 0x000000ff0000720c */ /* 0x040fe40002744270 */
[----:B------:R-:W-:Y:S01]  /*9b20*/  ISETP.GT.AND P4, PT, R0, 0x8, P4 ;  /* 0x000000080000780c */ /* 0x000fe20002784270 */
[----:B------:R-:W-:Y:S01]  /*9b30*/  @P3 STG.E desc[UR36][R6.64+0x3c4], R147 ;  /* 0x0003c49306003986 */ /* 0x000fe2000c101924 */
[----:B------:R-:W-:-:S09]  /*9b40*/  F2FP.TF32.F32.PACK_B R3, R3 ;  /* 0x00000003ff03723e */ /* 0x000fd200024050ff */
[----:B------:R-:W-:Y:S04]  /*9b50*/  @P2 STG.E desc[UR36][R4.64+0x3e0], R3 ;  /* 0x0003e00304002986 */ /* 0x000fe8000c101924 */
[----:B------:R0:W-:Y:S02]  /*9b60*/  @P1 STG.E desc[UR36][R4.64+0x3e4], R149 ;  /* 0x0003e49504001986 */ /* 0x0001e4000c101924 */
[----:B0-----:R-:W-:Y:S02]  /*9b70*/  @P4 IMAD.MOV.U32 R4, RZ, RZ, R6 ;  /* 0x000000ffff044224 */ /* 0x001fe400078e0006 */
[----:B------:R-:W-:-:S05]  /*9b80*/  @P4 IMAD.MOV.U32 R5, RZ, RZ, R7 ;  /* 0x000000ffff054224 */ /* 0x000fca00078e0007 */
[----:B------:R0:W-:Y:S04]  /*9b90*/  @P4 STG.E desc[UR36][R4.64+0x3e0], R11 ;  /* 0x0003e00b04004986 */ /* 0x0001e8000c101924 */
[----:B------:R0:W-:Y:S02]  /*9ba0*/  @P0 STG.E desc[UR36][R6.64+0x3e4], R151 ;  /* 0x0003e49706000986 */ /* 0x0001e4000c101924 */
.L_x_288:
[----:B------:R-:W-:Y:S05]  /*9bb0*/  BSYNC B0 ;  /* 0x0000000000007941 */ /* 0x000fea0003800000 */
.L_x_34:
[----:B------:R-:W-:Y:S01]  /*9bc0*/  ULDC UR4, c[0x0][0xc] ;  /* 0x0000030000047ab9 */ /* 0x000fe20000000800 */
[----:B------:R-:W-:Y:S01]  /*9bd0*/  ULDC UR5, c[0x0][0x10] ;  /* 0x0000040000057ab9 */ /* 0x000fe20000000800 */
[----:B0-----:R-:W0:Y:S01]  /*9be0*/  LDC R3, c[0x0][0x14] ;  /* 0x00000500ff037b82 */ /* 0x001e220000000800 */
[----:B------:R-:W-:Y:S01]  /*9bf0*/  UIMAD.WIDE.U32 UR4, UR4, UR5, URZ ;  /* 0x00000005040472a5 */ /* 0x000fe2000f8e003f */
[----:B------:R-:W-:Y:S01]  /*9c00*/  PRMT R0, RZ, 0x7610, R0 ;  /* 0x00007610ff007816 */ /* 0x000fe20000000000 */
[----:B-----5:R-:W-:Y:S02]  /*9c10*/  IMAD.MOV.U32 R152, RZ, RZ, -0x1 ;  /* 0xffffffffff987424 */ /* 0x020fe400078e00ff */
[----:B------:R-:W-:Y:S02]  /*9c20*/  IMAD.MOV.U32 R23, RZ, RZ, -0x1 ;  /* 0xffffffffff177424 */ /* 0x000fe400078e00ff */
[----:B0-----:R-:W-:-:S04]  /*9c30*/  IMAD.WIDE.U32 R16, R3, UR4, R16 ;  /* 0x0000000403107c25 */ /* 0x001fc8000f8e0010 */
[----:B------:R-:W-:Y:S01]  /*9c40*/  IMAD R3, R3, UR5, RZ ;  /* 0x0000000503037c24 */ /* 0x000fe2000f8e02ff */
[----:B------:R-:W-:Y:S02]  /*9c50*/  ULDC.64 UR4, c[0x0][0x650] ;  /* 0x0001940000047ab9 */ /* 0x000fe40000000a00 */
[----:B------:R-:W-:Y:S01]  /*9c60*/  ISETP.GE.U32.AND P0, PT, R16, UR4, PT ;  /* 0x0000000410007c0c */ /* 0x000fe2000bf06070 */
[----:B------:R-:W-:-:S05]  /*9c70*/  IMAD.IADD R17, R17, 0x1, R3 ;  /* 0x0000000111117824 */ /* 0x000fca00078e0203 */
[----:B------:R-:W-:-:S13]  /*9c80*/  ISETP.GE.U32.AND.EX P0, PT, R17, UR5, PT, P0 ;  /* 0x0000000511007c0c */ /* 0x000fda000bf06100 */
[----:B------:R-:W-:Y:S05]  /*9c90*/  @P0 BRA `(.L_x_289) ;  /* 0x0000000400640947 */ /* 0x000fea0003800000 */
[----:B------:R-:W0:Y:S01]  /*9ca0*/  S2R R12, SR_CTAID.X ;  /* 0x00000000000c7919 */ /* 0x000e220000002500 */
[----:B----4-:R-:W4:Y:S01]  /*9cb0*/  LDC.64 R10, c[0x0][0x628] ;  /* 0x00018a00ff0a7b82 */ /* 0x010f220000000a00 */
[----:B------:R-:W-:Y:S01]  /*9cc0*/  ULDC UR4, c[0x0][0x150] ;  /* 0x0000540000047ab9 */ /* 0x000fe20000000800 */
[----:B-123--:R-:W-:Y:S01]  /*9cd0*/  IMAD.MOV.U32 R8, RZ, RZ, R16 ;  /* 0x000000ffff087224 */ /* 0x00efe200078e0010 */
[----:B------:R-:W1:Y:S01]  /*9ce0*/  S2R R24, SR_CTAID.Y ;  /* 0x0000000000187919 */ /* 0x000e620000002600 */
[----:B------:R-:W-:-:S04]  /*9cf0*/  IMAD.MOV.U32 R9, RZ, RZ, R17 ;  /* 0x000000ffff097224 */ /* 0x000fc800078e0011 */
[----:B------:R-:W2:Y:S08]  /*9d00*/  LDC R21, c[0x0][0x144] ;  /* 0x00005100ff157b82 */ /* 0x000eb00000000800 */
[----:B------:R-:W3:Y:S08]  /*9d10*/  LDC R0, c[0x0][0x630] ;  /* 0x00018c00ff007b82 */ /* 0x000ef00000000800 */
[----:B------:R-:W1:Y:S01]  /*9d20*/  LDC.64 R14, c[0x0][0x620] ;  /* 0x00018800ff0e7b82 */ /* 0x000e620000000a00 */
[----:B----4-:R-:W-:-:S04]  /*9d30*/  ISETP.NE.U32.AND P0, PT, R10, RZ, PT ;  /* 0x000000ff0a00720c */ /* 0x010fc80003f05070 */
[----:B------:R-:W-:Y:S02]  /*9d40*/  ISETP.NE.AND.EX P0, PT, R11, RZ, PT, P0 ;  /* 0x000000ff0b00720c */ /* 0x000fe40003f05300 */
[----:B0-----:R-:W-:-:S05]  /*9d50*/  I2FP.F32.U32 R3, R12 ;  /* 0x0000000c00037245 */ /* 0x001fca0000201000 */
[----:B------:R-:W-:-:S04]  /*9d60*/  FMUL R3, R3, UR4 ;  /* 0x0000000403037c20 */ /* 0x000fc80008400000 */
[----:B------:R0:W4:Y:S02]  /*9d70*/  F2I.U32.TRUNC.NTZ R20, R3 ;  /* 0x0000000300147305 */ /* 0x000124000020f000 */
[----:B--23--:R-:W-:Y:S05]  /*9d80*/  @!P0 BRA `(.L_x_290) ;  /* 0x0000000000288947 */ /* 0x00cfea0003800000 */
[----:B0-----:R-:W0:Y:S02]  /*9d90*/  LDC R3, c[0x0][0x634] ;  /* 0x00018d00ff037b82 */ /* 0x001e240000000800 */
        /* <DEDUP_REMOVED lines=9> */
.L_x_290:
[----:B------:R-:W2:Y:S01]  /*9e30*/  LDC.64 R30, c[0x0][0x640] ;  /* 0x00019000ff1e7b82 */ /* 0x000ea20000000a00 */
[-CC-:B------:R-:W-:Y:S01]  /*9e40*/  SHF.R.U64 R23, R8, R0.reuse, R9.reuse ;  /* 0x0000000008177219 */ /* 0x180fe20000001209 */
[----:B----4-:R-:W-:Y:S01]  /*9e50*/  IMAD.MOV R20, RZ, RZ, -R20 ;  /* 0x000000ffff147224 */ /* 0x010fe200078e0a14 */
[----:B------:R-:W-:Y:S01]  /*9e60*/  SHF.R.U32.HI R0, RZ, R0, R9 ;  /* 0x00000000ff007219 */ /* 0x000fe20000011609 */
[----:B------:R-:W-:Y:S01]  /*9e70*/  ULDC UR4, c[0x0][0x154] ;  /* 0x0000550000047ab9 */ /* 0x000fe20000000800 */
[----:B0-----:R-:W-:Y:S01]  /*9e80*/  IADD3 R3, P0, RZ, -R23, RZ ;  /* 0x80000017ff037210 */ /* 0x001fe20007f1e0ff */
[----:B------:R-:W-:Y:S02]  /*9e90*/  IMAD R26, R21, R20, R12 ;  /* 0x00000014151a7224 */ /* 0x000fe400078e020c */
[----:B------:R-:W0:Y:S01]  /*9ea0*/  LDC R6, c[0x0][0x618] ;  /* 0x00018600ff067b82 */ /* 0x000e220000000800 */
[----:B------:R-:W-:Y:S02]  /*9eb0*/  IMAD.MOV.U32 R7, RZ, RZ, 0x1 ;  /* 0x00000001ff077424 */ /* 0x000fe400078e00ff */
[----:B------:R-:W-:-:S04]  /*9ec0*/  IMAD.X R5, RZ, RZ, ~R0, P0 ;  /* 0x000000ffff057224 */ /* 0x000fc800000e0e00 */
[-C--:B-1----:R-:W-:Y:S01]  /*9ed0*/  IMAD R0, R5, R14.reuse, RZ ;  /* 0x0000000e05007224 */ /* 0x082fe200078e02ff */
[----:B------:R-:W1:Y:S01]  /*9ee0*/  LDC R8, c[0x0][0x608] ;  /* 0x00018200ff087b82 */ /* 0x000e620000000800 */
[----:B------:R-:W-:-:S04]  /*9ef0*/  IMAD.WIDE.U32 R4, R3, R14, R16 ;  /* 0x0000000e03047225 */ /* 0x000fc800078e0010 */
[----:B------:R-:W-:Y:S01]  /*9f00*/  IMAD R3, R3, R15, R0 ;  /* 0x0000000f03037224 */ /* 0x000fe200078e0200 */
[----:B------:R-:W-:Y:S02]  /*9f10*/  I2FP.F32.U32 R0, R24 ;  /* 0x0000001800007245 */ /* 0x000fe40000201000 */
[----:B------:R-:W3:Y:S01]  /*9f20*/  LDC R28, c[0x0][0x658] ;  /* 0x00019600ff1c7b82 */ /* 0x000ee20000000800 */
[----:B------:R-:W-:Y:S01]  /*9f30*/  IMAD.IADD R3, R5, 0x1, R3 ;  /* 0x0000000105037824 */ /* 0x000fe200078e0203 */
[----:B--2---:R-:W-:Y:S01]  /*9f40*/  ISETP.NE.U32.AND P0, PT, R30, RZ, PT ;  /* 0x000000ff1e00720c */ /* 0x004fe20003f05070 */
[----:B------:R-:W-:Y:S01]  /*9f50*/  FMUL R0, R0, UR4 ;  /* 0x0000000400007c20 */ /* 0x000fe20008400000 */
[----:B------:R-:W-:Y:S02]  /*9f60*/  IMAD.MOV.U32 R5, RZ, RZ, -0x1 ;  /* 0xffffffffff057424 */ /* 0x000fe400078e00ff */
[----:B------:R-:W-:Y:S01]  /*9f70*/  ISETP.NE.AND.EX P0, PT, R31, RZ, PT, P0 ;  /* 0x000000ff1f00720c */ /* 0x000fe20003f05300 */
[----:B------:R2:W4:Y:S01]  /*9f80*/  F2I.U32.TRUNC.NTZ R13, R0 ;  /* 0x00000000000d7305 */ /* 0x000522000020f000 */
[----:B------:R-:W2:Y:S01]  /*9f90*/  LDC R15, c[0x0][0x148] ;  /* 0x00005200ff0f7b82 */ /* 0x000ea20000000800 */
[----:B0-----:R-:W-:-:S02]  /*9fa0*/  SHF.R.U64 R12, R4, R6, R3 ;  /* 0x00000006040c7219 */ /* 0x001fc40000001203 */
[----:B------:R-:W-:-:S05]  /*9fb0*/  SHF.R.U32.HI R3, RZ, R6, R3 ;  /* 0x00000006ff037219 */ /* 0x000fca0000011603 */
[----:B------:R-:W0:Y:S01]  /*9fc0*/  LDC R20, c[0x0][0x600] ;  /* 0x00018000ff147b82 */ /* 0x000e220000000800 */
[-CC-:B-1----:R-:W-:Y:S02]  /*9fd0*/  SHF.R.U64 R10, R12, R8.reuse, R3.reuse ;  /* 0x000000080c0a7219 */ /* 0x182fe40000001203 */
[----:B------:R-:W-:-:S05]  /*9fe0*/  SHF.R.U32.HI R3, RZ, R8, R3 ;  /* 0x00000008ff037219 */ /* 0x000fca0000011603 */
[----:B------:R-:W1:Y:S01]  /*9ff0*/  LDC R21, c[0x0][0x648] ;  /* 0x00019200ff157b82 */ /* 0x000e620000000800 */
[-C--:B---3--:R-:W-:Y:S02]  /*a000*/  SHF.L.U32 R4, R5, R28.reuse, RZ ;  /* 0x0000001c05047219 */ /* 0x088fe400000006ff */
[-CC-:B------:R-:W-:Y:S02]  /*a010*/  SHF.R.U64 R14, R10, R28.reuse, R3.reuse ;  /* 0x0000001c0a0e7219 */ /* 0x180fe40000001203 */
[----:B------:R-:W-:Y:S02]  /*a020*/  SHF.R.U32.HI R5, RZ, R28, R3 ;  /* 0x0000001cff057219 */ /* 0x000fe40000011603 */
[----:B------:R-:W-:Y:S01]  /*a030*/  LOP3.LUT R153, RZ, R4, RZ, 0x33, !PT ;  /* 0x00000004ff997212 */ /* 0x000fe200078e33ff */
[----:B------:R-:W3:Y:S01]  /*a040*/  LDC R25, c[0x0][0x638] ;  /* 0x00018e00ff197b82 */ /* 0x000ee20000000800 */
[----:B------:R-:W-:Y:S01]  /*a050*/  SHF.L.U32 R28, R7, R28, RZ ;  /* 0x0000001c071c7219 */ /* 0x000fe200000006ff */
[----:B------:R-:W-:-:S06]  /*a060*/  IMAD.MOV.U32 R4, RZ, RZ, R14 ;  /* 0x000000ffff047224 */ /* 0x000fcc00078e000e */
[----:B------:R-:W0:Y:S01]  /*a070*/  LDC R27, c[0x0][0x610] ;  /* 0x00018400ff1b7b82 */ /* 0x000e220000000800 */
[----:B----4-:R-:W-:Y:S05]  /*a080*/  @!P0 BRA `(.L_x_291) ;  /* 0x0000000000288947 */ /* 0x010fea0003800000 */
        /* <DEDUP_REMOVED lines=10> */
.L_x_291:
[----:B------:R-:W-:Y:S01]  /*a130*/  ISETP.NE.AND P0, PT, R2, 0x1, PT ;  /* 0x000000010200780c */ /* 0x000fe20003f05270 */
[----:B------:R-:W-:Y:S01]  /*a140*/  IMAD.MOV R13, RZ, RZ, -R13 ;  /* 0x000000ffff0d7224 */ /* 0x000fe200078e0a0d */
[----:B-12---:R-:W-:Y:S01]  /*a150*/  SHF.R.U64 R0, R4, R21, R5 ;  /* 0x0000001504007219 */ /* 0x006fe20000001205 */
[----:B0-----:R-:W-:Y:S01]  /*a160*/  VIADD R5, R20, 0xffffffff ;  /* 0xffffffff14057836 */ /* 0x001fe20000000000 */
[----:B------:R-:W-:-:S03]  /*a170*/  LOP3.LUT R153, R10, R153, RZ, 0xc0, !PT ;  /* 0x000000990a997212 */ /* 0x000fc600078ec0ff */
[----:B------:R-:W-:Y:S01]  /*a180*/  IMAD.MOV R3, RZ, RZ, -R0 ;  /* 0x000000ffff037224 */ /* 0x000fe200078e0a00 */
[----:B------:R-:W-:Y:S01]  /*a190*/  LOP3.LUT R5, R12, R5, RZ, 0xc0, !PT ;  /* 0x000000050c057212 */ /* 0x000fe200078ec0ff */
[----:B------:R-:W-:Y:S02]  /*a1a0*/  IMAD R153, R28, R0, R153 ;  /* 0x000000001c997224 */ /* 0x000fe400078e0299 */
[----:B---3--:R-:W-:Y:S02]  /*a1b0*/  IMAD R0, R3, R25, R14 ;  /* 0x0000001903007224 */ /* 0x008fe400078e020e */
[----:B------:R-:W-:Y:S02]  /*a1c0*/  @P0 IMAD R26, R15, R13, R24 ;  /* 0x0000000d0f1a0224 */ /* 0x000fe400078e0218 */
[----:B------:R-:W-:Y:S02]  /*a1d0*/  IMAD R4, R0, R20, R5 ;  /* 0x0000001400047224 */ /* 0x000fe400078e0205 */
[----:B------:R-:W-:-:S02]  /*a1e0*/  IMAD R153, R153, R27, R26 ;  /* 0x0000001b99997224 */ /* 0x000fc400078e021a */
[----:B------:R-:W-:-:S03]  /*a1f0*/  IMAD.MOV.U32 R3, RZ, RZ, 0x1 ;  /* 0x00000001ff037424 */ /* 0x000fc600078e00ff */
[----:B------:R-:W-:Y:S02]  /*a200*/  SEL R152, R4, R153, !P0 ;  /* 0x0000009904987207 */ /* 0x000fe40004000000 */
[----:B------:R-:W-:Y:S02]  /*a210*/  PRMT R0, R3, 0x7610, R0 ;  /* 0x0000761003007816 */ /* 0x000fe40000000000 */
[----:B------:R-:W-:-:S07]  /*a220*/  SEL R153, R153, R4, !P0 ;  /* 0x0000000499997207 */ /* 0x000fce0004000000 */
.L_x_289:
[----:B------:R-:W-:-:S13]  /*a230*/  LOP3.LUT P0, RZ, R0, 0xff, RZ, 0xc0, !PT ;  /* 0x000000ff00ff7812 */ /* 0x000fda000780c0ff */
[----:B------:R-:W-:Y:S05]  /*a240*/  @P0 BRA `(.L_x_292) ;  /* 0xffffff6c00c80947 */ /* 0x000fea000383ffff */
[----:B------:R-:W-:Y:S05]  /*a250*/  EXIT ;  /* 0x000000000000794d */ /* 0x000fea0003800000 */
.L_x_7:
[----:B0-----:R-:W-:Y:S01]  /*a260*/  ULDC.64 UR4, c[0x0][0x650] ;  /* 0x0001940000047ab9 */ /* 0x001fe20000000a00 */
        /* <DEDUP_REMOVED lines=25> */
.L_x_294:
[----:B------:R-:W0:Y:S01]  /*a400*/  LDC.64 R28, c[0x0][0x640] ;  /* 0x00019000ff1c7b82 */ /* 0x000e220000000a00 */
[-CC-:B------:R-:W-:Y:S01]  /*a410*/  SHF.R.U64 R22, R12, R6.reuse, R13.reuse ;  /* 0x000000060c167219 */ /* 0x180fe2000000120d */
[----:B------:R-:W-:Y:S01]  /*a420*/  IMAD.MOV.U32 R30, RZ, RZ, 0x1 ;  /* 0x00000001ff1e7424 */ /* 0x000fe200078e00ff */
[----:B------:R-:W-:Y:S02]  /*a430*/  SHF.R.U32.HI R6, RZ, R6, R13 ;  /* 0x00000006ff067219 */ /* 0x000fe4000001160d */
        /* <DEDUP_REMOVED lines=8> */
[----:B------:R-:W-:Y:S01]  /*a4c0*/  IMAD.IADD R9, R9, 0x1, R11 ;  /* 0x0000000109097824 */ /* 0x000fe200078e020b */
[----:B0-----:R-:W-:-:S04]  /*a4d0*/  ISETP.NE.U32.AND P0, PT, R28, RZ, PT ;  /* 0x000000ff1c00720c */ /* 0x001fc80003f05070 */
[----:B------:R-:W-:Y:S02]  /*a4e0*/  ISETP.NE.AND.EX P0, PT, R29, RZ, PT, P0 ;  /* 0x000000ff1d00720c */ /* 0x000fe40003f05300 */
[----:B------:R-:W0:Y:S01]  /*a4f0*/  LDC R20, c[0x0][0x600] ;  /* 0x00018000ff147b82 */ /* 0x000e220000000800 */
[-CC-:B-1----:R-:W-:Y:S01]  /*a500*/  SHF.R.U64 R14, R8, R10.reuse, R9.reuse ;  /* 0x0000000a080e7219 */ /* 0x182fe20000001209 */
[----:B------:R-:W-:Y:S01]  /*a510*/  IMAD.MOV.U32 R8, RZ, RZ, -0x1 ;  /* 0xffffffffff087424 */ /* 0x000fe200078e00ff */
[----:B------:R-:W-:-:S05]  /*a520*/  SHF.R.U32.HI R9, RZ, R10, R9 ;  /* 0x0000000aff097219 */ /* 0x000fca0000011609 */
[----:B------:R-:W1:Y:S01]  /*a530*/  LDC R24, c[0x0][0x648] ;  /* 0x00019200ff187b82 */ /* 0x000e620000000800 */
[-CC-:B--2---:R-:W-:Y:S02]  /*a540*/  SHF.R.U64 R23, R14, R12.reuse, R9.reuse ;  /* 0x0000000c0e177219 */ /* 0x184fe40000001209 */
[----:B------:R-:W-:-:S05]  /*a550*/  SHF.R.U32.HI R6, RZ, R12, R9 ;  /* 0x0000000cff067219 */ /* 0x000fca0000011609 */
[----:B------:R-:W2:Y:S01]  /*a560*/  LDC R26, c[0x0][0x638] ;  /* 0x00018e00ff1a7b82 */ /* 0x000ea20000000800 */
[-C--:B---3--:R-:W-:Y:S02]  /*a570*/  SHF.L.U32 R8, R8, R27.reuse, RZ ;  /* 0x0000001b08087219 */ /* 0x088fe400000006ff */
[-CC-:B------:R-:W-:Y:S02]  /*a580*/  SHF.R.U64 R25, R23, R27.reuse, R6.reuse ;  /* 0x0000001b17197219 */ /* 0x180fe40000001206 */
[----:B------:R-:W-:Y:S02]  /*a590*/  LOP3.LUT R32, RZ, R8, RZ, 0x33, !PT ;  /* 0x00000008ff207212 */ /* 0x000fe400078e33ff */
[----:B------:R-:W-:Y:S01]  /*a5a0*/  SHF.R.U32.HI R9, RZ, R27, R6 ;  /* 0x0000001bff097219 */ /* 0x000fe20000011606 */
[----:B------:R-:W3:Y:S01]  /*a5b0*/  LDC R31, c[0x0][0x610] ;  /* 0x00018400ff1f7b82 */ /* 0x000ee20000000800 */
[----:B------:R-:W-:Y:S01]  /*a5c0*/  IMAD.MOV.U32 R8, RZ, RZ, R25 ;  /* 0x000000ffff087224 */ /* 0x000fe200078e0019 */
[----:B------:R-:W-:Y:S06]  /*a5d0*/  @!P0 BRA `(.L_x_295) ;  /* 0x0000000000288947 */ /* 0x000fec0003800000 */
        /* <DEDUP_REMOVED lines=10> */
.L_x_295:
[----:B------:R-:W-:Y:S02]  /*a680*/  ISETP.NE.AND P0, PT, R2, 0x1, PT ;  /* 0x000000010200780c */ /* 0x000fe40003f05270 */
[----:B-1----:R-:W-:Y:S01]  /*a690*/  SHF.R.U64 R6, R8, R24, R9 ;  /* 0x0000001808067219 */ /* 0x002fe20000001209 */
[----:B0-----:R-:W-:Y:S01]  /*a6a0*/  VIADD R9, R20, 0xffffffff ;  /* 0xffffffff14097836 */ /* 0x001fe20000000000 */
[----:B------:R-:W-:Y:S02]  /*a6b0*/  SHF.L.U32 R30, R30, R27, RZ ;  /* 0x0000001b1e1e7219 */ /* 0x000fe400000006ff */
[----:B------:R-:W-:Y:S01]  /*a6c0*/  LOP3.LUT R5, R23, R32, RZ, 0xc0, !PT ;  /* 0x0000002017057212 */ /* 0x000fe200078ec0ff */
[----:B------:R-:W-:-:S04]  /*a6d0*/  IMAD.MOV R8, RZ, RZ, -R6 ;  /* 0x000000ffff087224 */ /* 0x000fc800078e0a06 */
[----:B------:R-:W-:Y:S01]  /*a6e0*/  IMAD R6, R30, R6, R5 ;  /* 0x000000061e067224 */ /* 0x000fe200078e0205 */
[----:B------:R-:W-:Y:S01]  /*a6f0*/  LOP3.LUT R5, R14, R9, RZ, 0xc0, !PT ;  /* 0x000000090e057212 */ /* 0x000fe200078ec0ff */
[----:B------:R-:W-:Y:S02]  /*a700*/  @P0 IMAD R3, R7, R21, R4 ;  /* 0x0000001507030224 */ /* 0x000fe400078e0204 */
[----:B--2---:R-:W-:Y:S02]  /*a710*/  IMAD R4, R8, R26, R25 ;  /* 0x0000001a08047224 */ /* 0x004fe400078e0219 */
[----:B---3--:R-:W-:Y:S02]  /*a720*/  IMAD R3, R6, R31, R3 ;  /* 0x0000001f06037224 */ /* 0x008fe400078e0203 */
[----:B------:R-:W-:Y:S02]  /*a730*/  IMAD R4, R4, R20, R5 ;  /* 0x0000001404047224 */ /* 0x000fe400078e0205 */
[----:B------:R-:W-:-:S02]  /*a740*/  IMAD.MOV.U32 R8, RZ, RZ, 0x1 ;  /* 0x00000001ff087424 */ /* 0x000fc400078e00ff */
[----:B------:R-:W-:Y:S01]  /*a750*/  IMAD.MOV.U32 R6, RZ, RZ, R22 ;  /* 0x000000ffff067224 */ /* 0x000fe200078e0016 */
[----:B------:R-:W-:Y:S02]  /*a760*/  SEL R13, R4, R3, !P0 ;  /* 0x00000003040d7207 */ /* 0x000fe40004000000 */
[----:B------:R-:W-:-:S07]  /*a770*/  SEL R20, R3, R4, !P0 ;  /* 0x0000000403147207 */ /* 0x000fce0004000000 */
.L_x_293:
[----:B------:R-:W-:-:S08]  /*a780*/  NOP ;  /* 0x0000000000007918 */ /* 0x000fd00000000000 */
[----:B------:R-:W0:-:S00]  /*a790*/  USETMAXREG.DEALLOC.CTAPOOL 0x28 ;  /* 0x00000028000079c8 */ /* 0x000e0000080e0500 */
[----:B0-----:R-:W-:-:S13]  /*a7a0*/  ISETP.NE.AND P0, PT, R0, RZ, PT ;  /* 0x000000ff0000720c */ /* 0x001fda0003f05270 */
[----:B------:R-:W-:Y:S05]  /*a7b0*/  @P0 EXIT ;  /* 0x000000000000094d */ /* 0x000fea0003800000 */
[----:B------:R-:W-:Y:S01]  /*a7c0*/  LOP3.LUT P0, RZ, R8, 0xff, RZ, 0xc0, !PT ;  /* 0x000000ff08ff7812 */ /* 0x000fe2000780c0ff */
[----:B------:R-:W-:Y:S02]  /*a7d0*/  IMAD.MOV.U32 R0, RZ, RZ, 0x1 ;  /* 0x00000001ff007424 */ /* 0x000fe400078e00ff */
[----:B------:R-:W-:-:S10]  /*a7e0*/  IMAD.MOV.U32 R3, RZ, RZ, RZ ;  /* 0x000000ffff037224 */ /* 0x000fd400078e00ff */
[----:B------:R-:W-:Y:S05]  /*a7f0*/  @!P0 BRA `(.L_x_296) ;  /* 0x0000000c00408947 */ /* 0x000fea0003800000 */
[----:B------:R-:W0:Y:S01]  /*a800*/  LDC R0, c[0x0][0x28c] ;  /* 0x0000a300ff007b82 */ /* 0x000e220000000800 */
[----:B------:R-:W-:Y:S01]  /*a810*/  ULDC UR5, c[0x0][0x658] ;  /* 0x0001960000057ab9 */ /* 0x000fe20000000800 */
[----:B------:R-:W-:Y:S01]  /*a820*/  UMOV UR7, 0xffffffff ;  /* 0xffffffff00077882 */ /* 0x000fe20000000000 */
[----:B------:R-:W-:Y:S01]  /*a830*/  ULDC UR6, c[0x0][0xc] ;  /* 0x0000030000067ab9 */ /* 0x000fe20000000800 */
[----:B------:R-:W-:Y:S01]  /*a840*/  USHF.L.U32 UR8, UR7, UR5, URZ ;  /* 0x0000000507087299 */ /* 0x000fe2000800063f */
[----:B------:R-:W-:Y:S01]  /*a850*/  BSSY B0, `(.L_x_296) ;  /* 0x00000ca000007945 */ /* 0x000fe20003800000 */
[----:B------:R-:W-:Y:S01]  /*a860*/  UMOV UR9, 0x1 ;  /* 0x0000000100097882 */ /* 0x000fe20000000000 */
[----:B------:R-:W-:Y:S01]  /*a870*/  ULDC UR7, c[0x0][0x10] ;  /* 0x0000040000077ab9 */ /* 0x000fe20000000800 */
[----:B------:R-:W1:Y:S01]  /*a880*/  S2UR UR10, SR_CgaCtaId ;  /* 0x00000000000a79c3 */ /* 0x000e620000008800 */
[----:B------:R-:W-:Y:S01]  /*a890*/  UIMAD.WIDE.U32 UR6, UR6, UR7, URZ ;  /* 0x00000007060672a5 */ /* 0x000fe2000f8e003f */
[----:B------:R-:W-:Y:S01]  /*a8a0*/  IMAD.MOV.U32 R9, RZ, RZ, 0x1 ;  /* 0x00000001ff097424 */ /* 0x000fe200078e00ff */
[----:B------:R-:W-:Y:S01]  /*a8b0*/  USHF.L.U32 UR18, UR9, UR5, URZ ;  /* 0x0000000509127299 */ /* 0x000fe2000800063f */
[----:B------:R-:W-:Y:S01]  /*a8c0*/  LOP3.LUT R8, R19, 0x2, RZ, 0xfc, !PT ;  /* 0x0000000213087812 */ /* 0x000fe200078efcff */
[----:B------:R-:W-:Y:S01]  /*a8d0*/  ULDC UR4, c[0x0][0x600] ;  /* 0x0001800000047ab9 */ /* 0x000fe20000000800 */
[----:B------:R-:W-:Y:S01]  /*a8e0*/  ULDC UR5, c[0x0][0x14] ;  /* 0x0000050000057ab9 */ /* 0x000fe20000000800 */
[----:B------:R-:W-:-:S02]  /*a8f0*/  UIADD3 UR4, UR4, -0x1, URZ ;  /* 0xffffffff04047890 */ /* 0x000fc4000fffe03f */
[----:B------:R-:W-:Y:S02]  /*a900*/  UIMAD.WIDE.U32 UR22, UR6, UR5, URZ ;  /* 0x00000005061672a5 */ /* 0x000fe4000f8e003f */
[----:B------:R-:W-:Y:S02]  /*a910*/  UIMAD UR13, UR7, UR5, URZ ;  /* 0x00000005070d72a4 */ /* 0x000fe4000f8e023f */
[----:B------:R-:W-:Y:S02]  /*a920*/  ULOP3.LUT UR17, URZ, UR8, URZ, 0x33, !UPT ;  /* 0x000000083f117292 */ /* 0x000fe4000f8e333f */
[----:B------:R-:W-:Y:S01]  /*a930*/  UIADD3 UR13, UR23, UR13, URZ ;  /* 0x0000000d170d7290 */ /* 0x000fe2000fffe03f */
[----:B0-----:R-:W-:Y:S01]  /*a940*/  VIADD R0, R0, 0x1f ;  /* 0x0000001f00007836 */ /* 0x001fe20000000000 */
[----:B------:R-:W-:-:S04]  /*a950*/  ULDC.64 UR24, c[0x0][0x198] ;  /* 0x0000660000187ab9 */ /* 0x000fc80000000a00 */
[----:B------:R-:W-:Y:S01]  /*a960*/  SHF.R.S32.HI R3, RZ, 0x1f, R0 ;  /* 0x0000001fff037819 */ /* 0x000fe20000011400 */
[----:B-1----:R-:W-:-:S03]  /*a970*/  IMAD.U32 R11, RZ, RZ, UR10 ;  /* 0x0000000aff0b7e24 */ /* 0x002fc6000f8e00ff */
[----:B------:R-:W-:Y:S01]  /*a980*/  LEA.HI R3, R3, R0, RZ, 0x5 ;  /* 0x0000000003037211 */ /* 0x000fe200078f28ff */
[----:B------:R-:W-:-:S03]  /*a990*/  IMAD.MOV.U32 R0, RZ, RZ, 0x1 ;  /* 0x00000001ff007424 */ /* 0x000fc600078e00ff */
[----:B------:R-:W-:Y:S01]  /*a9a0*/  SHF.R.S32.HI R10, RZ, 0x5, R3 ;  /* 0x00000005ff0a7819 */ /* 0x000fe20000011403 */
[----:B------:R-:W-:-:S04]  /*a9b0*/  IMAD.MOV.U32 R3, RZ, RZ, RZ ;  /* 0x000000ffff037224 */ /* 0x000fc800078e00ff */
[----:B------:R-:W-:-:S07]  /*a9c0*/  VIADD R12, R10, 0x1 ;  /* 0x000000010a0c7836 */ /* 0x000fce0000000000 */
.L_x_307:
[----:B------:R-:W-:-:S03]  /*a9d0*/  UMOV UR5, 0xffffffff ;  /* 0xffffffff00057882 */ /* 0x000fc60000000000 */
[----:B------:R-:W-:Y:S05]  /*a9e0*/  BRA.DIV UR5, `(.L_x_297) ;  /* 0x0000000e05887947 */ /* 0x000fea000b800000 */
[----:B------:R-:W-:-:S13]  /*a9f0*/  ELECT P6, URZ, PT ;  /* 0x00000000003f782f */ /* 0x000fda00038c0000 */
.L_x_317:
[----:B------:R-:W0:Y:S01]  /*aa00*/  LDC R4, c[0x0][0x28c] ;  /* 0x0000a300ff047b82 */ /* 0x000e220000000800 */
[----:B------:R-:W-:Y:S01]  /*aa10*/  BSSY B1, `(.L_x_298) ;  /* 0x000003b000017945 */ /* 0x000fe20003800000 */
[----:B0-----:R-:W-:-:S13]  /*aa20*/  ISETP.LT.OR P6, PT, R4, 0x1, !P6 ;  /* 0x000000010400780c */ /* 0x001fda00077c1670 */
[----:B------:R-:W-:Y:S05]  /*aa30*/  @P6 BRA `(.L_x_299) ;  /* 0x0000000000e06947 */ /* 0x000fea0003800000 */
[----:B------:R-:W-:Y:S02]  /*aa40*/  IMAD R20, R20, 0x2, R11 ;  /* 0x0000000214147824 */ /* 0x000fe400078e020b */
[----:B------:R-:W-:Y:S02]  /*aa50*/  IMAD.SHL.U32 R21, R13, 0x100, RZ ;  /* 0x000001000d157824 */ /* 0x000fe400078e00ff */
[----:B------:R-:W-:Y:S02]  /*aa60*/  IMAD.MOV.U32 R22, RZ, RZ, RZ ;  /* 0x000000ffff167224 */ /* 0x000fe400078e00ff */
[----:B------:R-:W-:Y:S02]  /*aa70*/  IMAD.MOV.U32 R4, RZ, RZ, R12 ;  /* 0x000000ffff047224 */ /* 0x000fe400078e000c */
[----:B------:R-:W-:Y:S02]  /*aa80*/  IMAD.MOV.U32 R5, RZ, RZ, R0 ;  /* 0x000000ffff057224 */ /* 0x000fe400078e0000 */
[----:B------:R-:W-:-:S02]  /*aa90*/  IMAD.MOV.U32 R14, RZ, RZ, R3 ;  /* 0x000000ffff0e7224 */ /* 0x000fc400078e0003 */
[----:B------:R-:W-:-:S07]  /*aaa0*/  IMAD.SHL.U32 R15, R20, 0x40, RZ ;  /* 0x00000040140f7824 */ /* 0x000fce00078e00ff */
.L_x_302:
[----:B------:R-:W0:Y:S01]  /*aab0*/  S2UR UR5, SR_CgaCtaId ;  /* 0x00000000000579c3 */ /* 0x000e220000008800 */
[----:B------:R-:W-:Y:S02]  /*aac0*/  MOV R20, 0x400 ;  /* 0x0000040000147802 */ /* 0x000fe40000000f00 */
[----:B------:R-:W-:Y:S02]  /*aad0*/  SHF.L.U32 R7, R5, 0x1f, RZ ;  /* 0x0000001f05077819 */ /* 0x000fe400000006ff */
[----:B------:R-:W-:-:S13]  /*aae0*/  LOP3.LUT P1, RZ, R18, 0x7f, RZ, 0xc0, !PT ;  /* 0x0000007f12ff7812 */ /* 0x000fda000782c0ff */
[----:B------:R-:W1:Y:S01]  /*aaf0*/  @!P1 LDC R13, c[0x0][0x500] ;  /* 0x00014000ff0d9b82 */ /* 0x000e620000000800 */
[----:B0-----:R-:W-:-:S05]  /*ab00*/  IMAD.U32 R11, RZ, RZ, UR5 ;  /* 0x00000005ff0b7e24 */ /* 0x001fca000f8e00ff */
[----:B------:R-:W-:-:S05]  /*ab10*/  LEA R23, R11, R20, 0x18 ;  /* 0x000000140b177211 */ /* 0x000fca00078ec0ff */
[----:B------:R-:W-:-:S04]  /*ab20*/  IMAD R20, R14, 0x8, R23 ;  /* 0x000000080e147824 */ /* 0x000fc800078e0217 */
[----:B------:R-:W0:Y:S02]  /*ab30*/  SYNCS.PHASECHK.TRANS64.TRYWAIT P0, [R20+URZ+0x18], R7 ;  /* 0x00001807140075a7 */ /* 0x000e24000800017f */
[----:B01----:R-:W-:Y:S05]  /*ab40*/  @!P0 BRA `(.L_x_300) ;  /* 0x0000000c00508947 */ /* 0x003fea0003800000 */
.L_x_318:
[----:B0-----:R-:W-:Y:S01]  /*ab50*/  PRMT R7, R8, 0x9910, RZ ;  /* 0x0000991008077816 */ /* 0x001fe200000000ff */
[----:B------:R0:W-:Y:S03]  /*ab60*/  @!P1 SYNCS.ARRIVE.TRANS64 RZ, [R20+URZ], R13 ;  /* 0x0000000d14ff99a7 */ /* 0x0001e6000800003f */
[----:B------:R-:W-:-:S13]  /*ab70*/  ISETP.NE.AND P0, PT, R7, 0x2, PT ;  /* 0x000000020700780c */ /* 0x000fda0003f05270 */
[----:B0-----:R-:W-:Y:S05]  /*ab80*/  @P0 BRA `(.L_x_301) ;  /* 0x0000000000040947 */ /* 0x001fea0003800000 */
[----:B------:R-:W-:Y:S01]  /*ab90*/  BPT.TRAP 0x1 ;  /* 0x000000040000795c */ /* 0x000fe20000300000 */
.L_x_301:
[----:B------:R-:W-:Y:S01]  /*aba0*/  IMAD R7, R14, 0x2, R11 ;  /* 0x000000020e077824 */ /* 0x000fe200078e020b */
[----:B------:R-:W-:Y:S01]  /*abb0*/  R2UR UR9, R20 ;  /* 0x00000000140972ca */ /* 0x000fe200000e0000 */
[----:B------:R-:W-:Y:S01]  /*abc0*/  VIADD R4, R4, 0xffffffff ;  /* 0xffffffff04047836 */ /* 0x000fe20000000000 */
[----:B------:R-:W-:Y:S01]  /*abd0*/  UIADD3 UR6, UP0, UR24, 0xf0, URZ ;  /* 0x000000f018067890 */ /* 0x000fe2000ff1e03f */
[----:B------:R-:W-:Y:S01]  /*abe0*/  IMAD.SHL.U32 R7, R7, 0x800, RZ ;  /* 0x0000080007077824 */ /* 0x000fe200078e00ff */
[----:B------:R-:W-:Y:S01]  /*abf0*/  R2UR UR11, R15 ;  /* 0x000000000f0b72ca */ /* 0x000fe200000e0000 */
[----:B------:R-:W-:Y:S01]  /*ac00*/  UIADD3 UR26, UP1, UR24, 0x1f0, URZ ;  /* 0x000001f0181a7890 */ /* 0x000fe2000ff3e03f */
[----:B------:R-:W-:Y:S01]  /*ac10*/  R2UR UR10, R22 ;  /* 0x00000000160a72ca */ /* 0x000fe200000e0000 */
[--C-:B------:R-:W-:Y:S01]  /*ac20*/  IMAD R7, R7, 0x4, R23.reuse ;  /* 0x0000000407077824 */ /* 0x100fe200078e0217 */
[----:B------:R-:W-:Y:S01]  /*ac30*/  R2UR UR12, R6 ;  /* 0x00000000060c72ca */ /* 0x000fe200000e0000 */
[C---:B------:R-:W-:Y:S01]  /*ac40*/  IMAD R23, R14.reuse, 0x8000, R23 ;  /* 0x000080000e177824 */ /* 0x040fe200078e0217 */
[----:B------:R-:W-:Y:S01]  /*ac50*/  R2UR UR19, R21 ;  /* 0x00000000151372ca */ /* 0x000fe200000e0000 */
[----:B------:R-:W-:Y:S01]  /*ac60*/  UIADD3.X UR7, URZ, UR25, URZ, UP0, !UPT ;  /* 0x000000193f077290 */ /* 0x000fe200087fe43f */
[----:B------:R-:W-:Y:S01]  /*ac70*/  R2UR UR5, R7 ;  /* 0x00000000070572ca */ /* 0x000fe200000e0000 */
[----:B------:R-:W-:Y:S01]  /*ac80*/  VIADD R14, R14, 0x1 ;  /* 0x000000010e0e7836 */ /* 0x000fe20000000000 */
[----:B------:R-:W-:Y:S01]  /*ac90*/  R2UR UR8, R23 ;  /* 0x00000000170872ca */ /* 0x000fe200000e0000 */
[----:B------:R-:W-:Y:S01]  /*aca0*/  UIADD3.X UR27, URZ, UR25, URZ, UP1, !UPT ;  /* 0x000000193f1b7290 */ /* 0x000fe20008ffe43f */
[----:B------:R-:W-:Y:S01]  /*acb0*/  ISETP.GT.AND P1, PT, R4, 0x1, PT ;  /* 0x000000010400780c */ /* 0x000fe20003f24270 */
[----:B------:R-:W-:Y:S01]  /*acc0*/  UMOV UR20, 0x30000 ;  /* 0x0003000000147882 */ /* 0x000fe20000000000 */
[----:B------:R-:W-:Y:S01]  /*acd0*/  UMOV UR14, 0x0 ;  /* 0x00000000000e7882 */ /* 0x000fe20000000000 */
[----:B------:R-:W-:Y:S01]  /*ace0*/  UMOV UR15, 0x10000000 ;  /* 0x10000000000f7882 */ /* 0x000fe20000000000 */
[----:B------:R-:W-:Y:S01]  /*acf0*/  ISETP.NE.AND P0, PT, R14, 0x3, PT ;  /* 0x000000030e00780c */ /* 0x000fe20003f05270 */
[----:B------:R-:W-:-:S03]  /*ad00*/  VIADD R22, R22, 0x20 ;  /* 0x0000002016167836 */ /* 0x000fc60000000000 */
[----:B------:R-:W-:Y:S01]  /*ad10*/  SEL R20, RZ, 0x1, P0 ;  /* 0x00000001ff147807 */ /* 0x000fe20000000000 */
[----:B------:R-:W-:Y:S01]  /*ad20*/  UIADD3 UR5, UR5, 0x100, URZ ;  /* 0x0000010005057890 */ /* 0x000fe2000fffe03f */
[----:B------:R-:W-:Y:S01]  /*ad30*/  SEL R14, R14, RZ, P0 ;  /* 0x000000ff0e0e7207 */ /* 0x000fe20000000000 */
[----:B------:R-:W-:Y:S01]  /*ad40*/  UIADD3 UR16, UR8, 0xc100, URZ ;  /* 0x0000c10008107890 */ /* 0x000fe2000fffe03f */
[----:B------:R-:W-:-:S04]  /*ad50*/  LOP3.LUT R5, R5, R20, RZ, 0x3c, !PT ;  /* 0x0000001405057212 */ /* 0x000fc800078e3cff */
[----:B------:R-:W-:Y:S02]  /*ad60*/  UMOV UR8, UR5 ;  /* 0x0000000500087c82 */ /* 0x000fe40008000000 */
[----:B------:R0:W-:Y:S02]  /*ad70*/  UTMALDG.3D.MULTICAST [UR8], [UR6], UR20, desc[UR14] ;  /* 0x00000e08060073b4 */ /* 0x0001e40008011814 */
[----:B0-----:R-:W-:Y:S01]  /*ad80*/  UMOV UR8, UR16 ;  /* 0x0000001000087c82 */ /* 0x001fe20008000000 */
[----:B------:R-:W-:Y:S02]  /*ad90*/  UMOV UR11, UR19 ;  /* 0x00000013000b7c82 */ /* 0x000fe40008000000 */
[----:B------:R0:W-:Y:S02]  /*ada0*/  UTMALDG.3D [UR8], [UR26], desc[UR14] ;  /* 0x00000e081a0075b4 */ /* 0x0001e40008011000 */
[----:B0-----:R-:W-:Y:S05]  /*adb0*/  @P1 BRA `(.L_x_302) ;  /* 0xfffffffc003c1947 */ /* 0x001fea000383ffff */
.L_x_299:
[----:B------:R-:W-:Y:S05]  /*adc0*/  BSYNC B1 ;  /* 0x0000000000017941 */ /* 0x000fea0003800000 */
.L_x_298:
[----:B------:R-:W-:Y:S01]  /*add0*/  LOP3.LUT P1, RZ, R9, 0xff, RZ, 0xc0, !PT ;  /* 0x000000ff09ff7812 */ /* 0x000fe2000782c0ff */
[C---:B------:R-:W-:Y:S01]  /*ade0*/  IMAD.IADD R6, R10.reuse, 0x1, R3 ;  /* 0x000000010a067824 */ /* 0x040fe200078e0203 */
[----:B------:R-:W-:Y:S01]  /*adf0*/  ULDC.64 UR6, c[0x0][0x650] ;  /* 0x0001940000067ab9 */ /* 0x000fe20000000a00 */
[----:B------:R-:W-:Y:S01]  /*ae00*/  ISETP.GE.U32.AND P2, PT, R10, 0x3, PT ;  /* 0x000000030a00780c */ /* 0x000fe20003f46070 */
[----:B------:R-:W-:Y:S01]  /*ae10*/  BSSY B1, `(.L_x_303) ;  /* 0x000006b000017945 */ /* 0x000fe20003800000 */
[----:B------:R-:W-:Y:S01]  /*ae20*/  IMAD.MOV.U32 R20, RZ, RZ, -0x1 ;  /* 0xffffffffff147424 */ /* 0x000fe200078e00ff */
[----:B------:R-:W-:Y:S01]  /*ae30*/  ISETP.GT.U32.AND P0, PT, R6, 0x2, PT ;  /* 0x000000020600780c */ /* 0x000fe20003f04070 */
[----:B------:R-:W-:Y:S01]  /*ae40*/  IMAD.MOV.U32 R13, RZ, RZ, -0x1 ;  /* 0xffffffffff0d7424 */ /* 0x000fe200078e00ff */
[----:B------:R-:W-:Y:S02]  /*ae50*/  PRMT R9, RZ, 0x7610, R9 ;  /* 0x00007610ff097816 */ /* 0x000fe40000000009 */
[----:B------:R-:W-:-:S03]  /*ae60*/  ISETP.LT.U32.AND P0, PT, R10, 0x3, P0 ;  /* 0x000000030a00780c */ /* 0x000fc60000701070 */
[----:B------:R-:W0:Y:S01]  /*ae70*/  @P1 S2R R11, SR_CgaCtaId ;  /* 0x00000000000b1919 */ /* 0x000e220000008800 */
[----:B------:R-:W-:-:S04]  /*ae80*/  @P1 MOV R4, 0x400 ;  /* 0x0000040000041802 */ /* 0x000fc80000000f00 */
[----:B0-----:R-:W-:Y:S01]  /*ae90*/  @P1 LEA R3, R11, R4, 0x18 ;  /* 0x000000040b031211 */ /* 0x001fe200078ec0ff */
[----:B------:R-:W-:-:S03]  /*aea0*/  IMAD.WIDE.U32 R4, R6, -0x55555555, RZ ;  /* 0xaaaaaaab06047825 */ /* 0x000fc600078e00ff */
[----:B------:R0:W-:Y:S01]  /*aeb0*/  @P1 SYNCS.ARRIVE.TRANS64.A1T0 RZ, [R3+URZ+0x48], RZ ;  /* 0x000048ff03ff19a7 */ /* 0x0001e2000810003f */
[----:B------:R-:W-:Y:S02]  /*aec0*/  IADD3 R16, P1, R16, UR22, RZ ;  /* 0x0000001610107c10 */ /* 0x000fe4000ff3e0ff */
[----:B------:R-:W-:Y:S02]  /*aed0*/  SHF.R.U32.HI R5, RZ, 0x1, R5 ;  /* 0x00000001ff057819 */ /* 0x000fe40000011605 */
[----:B------:R-:W-:Y:S02]  /*aee0*/  IADD3.X R17, R17, UR13, RZ, P1, !PT ;  /* 0x0000000d11117c10 */ /* 0x000fe40008ffe4ff */
[----:B------:R-:W-:Y:S02]  /*aef0*/  PRMT R4, RZ, 0x7610, R4 ;  /* 0x00007610ff047816 */ /* 0x000fe40000000004 */
[----:B0-----:R-:W-:Y:S02]  /*af00*/  SEL R3, RZ, 0x1, !P0 ;  /* 0x00000001ff037807 */ /* 0x001fe40004000000 */
[----:B------:R-:W-:-:S02]  /*af10*/  ISETP.GE.U32.AND P0, PT, R16, UR6, PT ;  /* 0x0000000610007c0c */ /* 0x000fc4000bf06070 */
[----:B------:R-:W-:Y:S01]  /*af20*/  LOP3.LUT R0, R0, R3, RZ, 0x3c, !PT ;  /* 0x0000000300007212 */ /* 0x000fe200078e3cff */
[----:B------:R-:W-:Y:S01]  /*af30*/  IMAD R3, R5, -0x3, R6 ;  /* 0xfffffffd05037824 */ /* 0x000fe200078e0206 */
[----:B------:R-:W-:Y:S01]  /*af40*/  ISETP.GE.U32.AND.EX P0, PT, R17, UR7, PT, P0 ;  /* 0x0000000711007c0c */ /* 0x000fe2000bf06100 */
[----:B------:R-:W-:Y:S01]  /*af50*/  IMAD.MOV.U32 R6, RZ, RZ, -0x1 ;  /* 0xffffffffff067424 */ /* 0x000fe200078e00ff */
[----:B------:R-:W-:-:S11]  /*af60*/  @P2 LOP3.LUT R0, R0, 0x1, R5, 0x78, !PT ;  /* 0x0000000100002812 */ /* 0x000fd600078e7805 */
[----:B------:R-:W-:Y:S05]  /*af70*/  @P0 BRA `(.L_x_304) ;  /* 0x0000000400500947 */ /* 0x000fea0003800000 */
[----:B------:R-:W0:Y:S01]  /*af80*/  S2R R15, SR_CTAID.X ;  /* 0x00000000000f7919 */ /* 0x000e220000002500 */
[----:B------:R-:W-:Y:S01]  /*af90*/  ULDC.64 UR6, c[0x0][0x628] ;  /* 0x00018a0000067ab9 */ /* 0x000fe20000000a00 */
[----:B------:R-:W1:Y:S01]  /*afa0*/  LDC R20, c[0x0][0x144] ;  /* 0x00005100ff147b82 */ /* 0x000e620000000800 */
[----:B------:R-:W-:Y:S01]  /*afb0*/  ISETP.NE.U32.AND P0, PT, RZ, UR6, PT ;  /* 0x00000006ff007c0c */ /* 0x000fe2000bf05070 */
[----:B------:R-:W2:Y:S01]  /*afc0*/  S2R R13, SR_CTAID.Y ;  /* 0x00000000000d7919 */ /* 0x000ea20000002600 */
[----:B------:R-:W-:Y:S01]  /*afd0*/  ULDC UR8, c[0x0][0x630] ;  /* 0x00018c0000087ab9 */ /* 0x000fe20000000800 */
[----:B------:R-:W-:Y:S01]  /*afe0*/  ULDC UR9, c[0x0][0x150] ;  /* 0x0000540000097ab9 */ /* 0x000fe20000000800 */
[----:B------:R-:W-:Y:S01]  /*aff0*/  ISETP.NE.AND.EX P0, PT, RZ, UR7, PT, P0 ;  /* 0x00000007ff007c0c */ /* 0x000fe2000bf05300 */
[----:B------:R-:W-:Y:S02]  /*b000*/  IMAD.MOV.U32 R4, RZ, RZ, R16 ;  /* 0x000000ffff047224 */ /* 0x000fe400078e0010 */
[----:B------:R-:W-:Y:S01]  /*b010*/  IMAD.MOV.U32 R5, RZ, RZ, R17 ;  /* 0x000000ffff057224 */ /* 0x000fe200078e0011 */
[----:B0-----:R-:W-:-:S09]  /*b020*/  I2FP.F32.U32 R22, R15 ;  /* 0x0000000f00167245 */ /* 0x001fd20000201000 */
[----:B------:R-:W-:Y:S05]  /*b030*/  @!P0 BRA `(.L_x_305) ;  /* 0x0000000000288947 */ /* 0x000fea0003800000 */
[----:B------:R-:W-:Y:S02]  /*b040*/  ULDC UR5, c[0x0][0x634] ;  /* 0x00018d0000057ab9 */ /* 0x000fe40000000800 */
[----:B------:R-:W-:-:S05]  /*b050*/  IADD3 R5, P0, R16, UR5, RZ ;  /* 0x0000000510057c10 */ /* 0x000fca000ff1e0ff */
[----:B------:R-:W-:-:S04]  /*b060*/  IMAD.X R21, RZ, RZ, R17, P0 ;  /* 0x000000ffff157224 */ /* 0x000fc800000e0611 */
[----:B------:R-:W-:-:S04]  /*b070*/  IMAD.WIDE.U32 R6, R21, UR6, RZ ;  /* 0x0000000615067c25 */ /* 0x000fc8000f8e00ff */
[----:B------:R-:W-:-:S04]  /*b080*/  IMAD.WIDE.U32 R6, P0, R5, UR7, R6 ;  /* 0x0000000705067c25 */ /* 0x000fc8000f800006 */
[----:B------:R-:W-:-:S04]  /*b090*/  IMAD.WIDE.U32 R4, R5, UR6, RZ ;  /* 0x0000000605047c25 */ /* 0x000fc8000f8e00ff */
[----:B------:R-:W-:Y:S01]  /*b0a0*/  IMAD.MOV.U32 R4, RZ, RZ, R7 ;  /* 0x000000ffff047224 */ /* 0x000fe200078e0007 */
[----:B------:R-:W-:Y:S01]  /*b0b0*/  IADD3 RZ, P1, R5, R6, RZ ;  /* 0x0000000605ff7210 */ /* 0x000fe20007f3e0ff */
[----:B------:R-:W-:-:S04]  /*b0c0*/  IMAD.X R5, RZ, RZ, RZ, P0 ;  /* 0x000000ffff057224 */ /* 0x000fc800000e06ff */
[----:B------:R-:W-:-:S08]  /*b0d0*/  IMAD.WIDE.U32.X R4, R21, UR7, R4, P1 ;  /* 0x0000000715047c25 */ /* 0x000fd000088e0404 */
.L_x_305:
[----:B------:R-:W-:Y:S01]  /*b0e0*/  FMUL R22, R22, UR9 ;  /* 0x0000000916167c20 */ /* 0x000fe20008400000 */
[--C-:B------:R-:W-:Y:S01]  /*b0f0*/  SHF.R.U64 R14, R4, UR8, R5.reuse ;  /* 0x00000008040e7c19 */ /* 0x100fe20008001205 */
[----:B------:R-:W-:Y:S01]  /*b100*/  ULDC.64 UR6, c[0x0][0x620] ;  /* 0x0001880000067ab9 */ /* 0x000fe20000000a00 */
[----:B------:R-:W-:Y:S01]  /*b110*/  SHF.R.U32.HI R4, RZ, UR8, R5 ;  /* 0x00000008ff047c19 */ /* 0x000fe20008011605 */
[----:B------:R-:W-:Y:S01]  /*b120*/  ULDC.64 UR8, c[0x0][0x640] ;  /* 0x0001900000087ab9 */ /* 0x000fe20000000a00 */
[----:B------:R-:W-:Y:S01]  /*b130*/  IADD3 R5, P0, RZ, -R14, RZ ;  /* 0x8000000eff057210 */ /* 0x000fe20007f1e0ff */
[----:B------:R-:W0:Y:S01]  /*b140*/  F2I.U32.TRUNC.NTZ R22, R22 ;  /* 0x0000001600167305 */ /* 0x000e22000020f000 */
[----:B------:R-:W-:-:S03]  /*b150*/  ULDC UR5, c[0x0][0x618] ;  /* 0x0001860000057ab9 */ /* 0x000fc60000000800 */
[----:B------:R-:W-:Y:S01]  /*b160*/  IMAD.X R4, RZ, RZ, ~R4, P0 ;  /* 0x000000ffff047224 */ /* 0x000fe200000e0e04 */
[----:B------:R-:W-:-:S03]  /*b170*/  ISETP.NE.U32.AND P0, PT, RZ, UR8, PT ;  /* 0x00000008ff007c0c */ /* 0x000fc6000bf05070 */
[----:B------:R-:W-:Y:S01]  /*b180*/  IMAD R4, R4, UR6, RZ ;  /* 0x0000000604047c24 */ /* 0x000fe2000f8e02ff */
[----:B------:R-:W-:-:S03]  /*b190*/  ISETP.NE.AND.EX P0, PT, RZ, UR9, PT, P0 ;  /* 0x00000009ff007c0c */ /* 0x000fc6000bf05300 */
[C---:B------:R-:W-:Y:S02]  /*b1a0*/  IMAD R7, R5.reuse, UR7, R4 ;  /* 0x0000000705077c24 */ /* 0x040fe4000f8e0204 */
[----:B------:R-:W-:Y:S01]  /*b1b0*/  IMAD.WIDE.U32 R4, R5, UR6, R16 ;  /* 0x0000000605047c25 */ /* 0x000fe2000f8e0010 */
[----:B------:R-:W-:-:S03]  /*b1c0*/  ULDC UR6, c[0x0][0x154] ;  /* 0x0000550000067ab9 */ /* 0x000fc60000000800 */
[----:B0-----:R-:W-:Y:S02]  /*b1d0*/  IMAD.MOV R6, RZ, RZ, -R22 ;  /* 0x000000ffff067224 */ /* 0x001fe400078e0a16 */
[----:B------:R-:W-:Y:S02]  /*b1e0*/  IMAD.IADD R5, R5, 0x1, R7 ;  /* 0x0000000105057824 */ /* 0x000fe400078e0207 */
[----:B-1----:R-:W-:Y:S01]  /*b1f0*/  IMAD R15, R20, R6, R15 ;  /* 0x00000006140f7224 */ /* 0x002fe200078e020f */
[----:B--2---:R-:W-:Y:S01]  /*b200*/  I2FP.F32.U32 R6, R13 ;  /* 0x0000000d00067245 */ /* 0x004fe20000201000 */
[----:B------:R-:W0:Y:S01]  /*b210*/  LDC R20, c[0x0][0x148] ;  /* 0x00005200ff147b82 */ /* 0x000e220000000800 */
[--C-:B------:R-:W-:Y:S02]  /*b220*/  SHF.R.U64 R21, R4, UR5, R5.reuse ;  /* 0x0000000504157c19 */ /* 0x100fe40008001205 */
[----:B------:R-:W-:Y:S01]  /*b230*/  SHF.R.U32.HI R4, RZ, UR5, R5 ;  /* 0x00000005ff047c19 */ /* 0x000fe20008011605 */
[----:B------:R-:W-:Y:S01]  /*b240*/  FMUL R6, R6, UR6 ;  /* 0x0000000606067c20 */ /* 0x000fe20008400000 */
[----:B------:R-:W-:-:S02]  /*b250*/  ULDC UR5, c[0x0][0x608] ;  /* 0x0001820000057ab9 */ /* 0x000fc40000000800 */
[--C-:B------:R-:W-:Y:S01]  /*b260*/  SHF.R.U64 R23, R21, UR5, R4.reuse ;  /* 0x0000000515177c19 */ /* 0x100fe20008001204 */
[----:B------:R1:W2:Y:S01]  /*b270*/  F2I.U32.TRUNC.NTZ R24, R6 ;  /* 0x0000000600187305 */ /* 0x0002a2000020f000 */
[----:B------:R-:W-:Y:S01]  /*b280*/  SHF.R.U32.HI R4, RZ, UR5, R4 ;  /* 0x00000005ff047c19 */ /* 0x000fe20008011604 */
[----:B------:R-:W-:-:S03]  /*b290*/  ULDC UR5, c[0x0][0x658] ;  /* 0x0001960000057ab9 */ /* 0x000fc60000000800 */
[--C-:B------:R-:W-:Y:S02]  /*b2a0*/  SHF.R.U64 R22, R23, UR5, R4.reuse ;  /* 0x0000000517167c19 */ /* 0x100fe40008001204 */
[----:B------:R-:W-:-:S03]  /*b2b0*/  SHF.R.U32.HI R25, RZ, UR5, R4 ;  /* 0x00000005ff197c19 */ /* 0x000fc60008011604 */
[----:B------:R-:W-:Y:S02]  /*b2c0*/  IMAD.MOV.U32 R4, RZ, RZ, R22 ;  /* 0x000000ffff047224 */ /* 0x000fe400078e0016 */
[----:B------:R-:W-:Y:S01]  /*b2d0*/  IMAD.MOV.U32 R5, RZ, RZ, R25 ;  /* 0x000000ffff057224 */ /* 0x000fe200078e0019 */
[----:B-1----:R-:W-:Y:S06]  /*b2e0*/  @!P0 BRA `(.L_x_306) ;  /* 0x0000000000288947 */ /* 0x002fec0003800000 */
        /* <DEDUP_REMOVED lines=10> */
.L_x_306:
[----:B------:R-:W-:Y:S01]  /*b390*/  ISETP.NE.AND P0, PT, R2, 0x1, PT ;  /* 0x000000010200780c */ /* 0x000fe20003f05270 */
[----:B------:R-:W-:Y:S01]  /*b3a0*/  ULDC UR5, c[0x0][0x648] ;  /* 0x0001920000057ab9 */ /* 0x000fe20000000800 */
[----:B------:R-:W-:Y:S01]  /*b3b0*/  LOP3.LUT R23, R23, UR17, RZ, 0xc0, !PT ;  /* 0x0000001117177c12 */ /* 0x000fe2000f8ec0ff */
[----:B--2---:R-:W-:Y:S01]  /*b3c0*/  IMAD.MOV R24, RZ, RZ, -R24 ;  /* 0x000000ffff187224 */ /* 0x004fe200078e0a18 */
[----:B------:R-:W-:Y:S01]  /*b3d0*/  SHF.R.U64 R4, R4, UR5, R5 ;  /* 0x0000000504047c19 */ /* 0x000fe20008001205 */
[----:B------:R-:W-:Y:S01]  /*b3e0*/  ULDC UR5, c[0x0][0x638] ;  /* 0x00018e0000057ab9 */ /* 0x000fe20000000800 */
[----:B------:R-:W-:Y:S01]  /*b3f0*/  LOP3.LUT R21, R21, UR4, RZ, 0xc0, !PT ;  /* 0x0000000415157c12 */ /* 0x000fe2000f8ec0ff */
[----:B------:R-:W-:Y:S01]  /*b400*/  ULDC UR6, c[0x0][0x610] ;  /* 0x0001840000067ab9 */ /* 0x000fe20000000800 */
[----:B------:R-:W-:Y:S02]  /*b410*/  IMAD.MOV.U32 R6, RZ, RZ, R14 ;  /* 0x000000ffff067224 */ /* 0x000fe400078e000e */
[----:B------:R-:W-:-:S02]  /*b420*/  IMAD.MOV R5, RZ, RZ, -R4 ;  /* 0x000000ffff057224 */ /* 0x000fc400078e0a04 */
[----:B------:R-:W-:Y:S02]  /*b430*/  IMAD R4, R4, UR18, R23 ;  /* 0x0000001204047c24 */ /* 0x000fe4000f8e0217 */
[----:B0-----:R-:W-:Y:S02]  /*b440*/  @P0 IMAD R15, R20, R24, R13 ;  /* 0x00000018140f0224 */ /* 0x001fe400078e020d */
[----:B------:R-:W-:Y:S01]  /*b450*/  IMAD R22, R5, UR5, R22 ;  /* 0x0000000505167c24 */ /* 0x000fe2000f8e0216 */
[----:B------:R-:W-:Y:S01]  /*b460*/  ULDC UR5, c[0x0][0x600] ;  /* 0x0001800000057ab9 */ /* 0x000fe20000000800 */
[----:B------:R-:W-:Y:S02]  /*b470*/  IMAD R15, R4, UR6, R15 ;  /* 0x00000006040f7c24 */ /* 0x000fe4000f8e020f */
[----:B------:R-:W-:Y:S02]  /*b480*/  IMAD R22, R22, UR5, R21 ;  /* 0x0000000516167c24 */ /* 0x000fe4000f8e0215 */
[----:B------:R-:W-:-:S03]  /*b490*/  IMAD.MOV.U32 R4, RZ, RZ, 0x1 ;  /* 0x00000001ff047424 */ /* 0x000fc600078e00ff */
[----:B------:R-:W-:Y:S02]  /*b4a0*/  SEL R13, R22, R15, !P0 ;  /* 0x0000000f160d7207 */ /* 0x000fe40004000000 */
[----:B------:R-:W-:-:S07]  /*b4b0*/  SEL R20, R15, R22, !P0 ;  /* 0x000000160f147207 */ /* 0x000fce0004000000 */
.L_x_304:
[----:B------:R-:W-:Y:S05]  /*b4c0*/  BSYNC B1 ;  /* 0x0000000000017941 */ /* 0x000fea0003800000 */
.L_x_303:
[----:B------:R-:W-:-:S13]  /*b4d0*/  LOP3.LUT P0, RZ, R4, 0xff, RZ, 0xc0, !PT ;  /* 0x000000ff04ff7812 */ /* 0x000fda000780c0ff */
[----:B------:R-:W-:Y:S05]  /*b4e0*/  @P0 BRA `(.L_x_307) ;  /* 0xfffffff400380947 */ /* 0x000fea000383ffff */
[----:B------:R-:W-:Y:S05]  /*b4f0*/  BSYNC B0 ;  /* 0x0000000000007941 */ /* 0x000fea0003800000 */
.L_x_296:
[----:B------:R-:W-:-:S03]  /*b500*/  UMOV UR5, 0xffffffff ;  /* 0xffffffff00057882 */ /* 0x000fc60000000000 */
[----:B------:R-:W-:Y:S05]  /*b510*/  BRA.DIV UR5, `(.L_x_308) ;  /* 0x0000000205f07947 */ /* 0x000fea000b800000 */
[----:B------:R-:W-:-:S13]  /*b520*/  ELECT P6, URZ, PT ;  /* 0x00000000003f782f */ /* 0x000fda00038c0000 */
.L_x_321:
[----:B------:R-:W-:Y:S04]  /*b530*/  BSSY B0, `(.L_x_309) ;  /* 0x0000022000007945 */ /* 0x000fe80003800000 */
[----:B------:R-:W-:Y:S05]  /*b540*/  @!P6 BRA `(.L_x_310) ;  /* 0x000000000080e947 */ /* 0x000fea0003800000 */
[----:B------:R-:W-:-:S04]  /*b550*/  LOP3.LUT R19, R19, 0x2, RZ, 0xfc, !PT ;  /* 0x0000000213137812 */ /* 0x000fc800078efcff */
[----:B------:R-:W-:-:S13]  /*b560*/  ISETP.NE.AND P0, PT, R19, 0x3, PT ;  /* 0x000000031300780c */ /* 0x000fda0003f05270 */
[----:B------:R-:W-:Y:S05]  /*b570*/  @!P0 BRA `(.L_x_311) ;  /* 0x0000000000048947 */ /* 0x000fea0003800000 */
[----:B------:R-:W-:Y:S01]  /*b580*/  BPT.TRAP 0x1 ;  /* 0x000000040000795c */ /* 0x000fe20000300000 */
.L_x_311:
[----:B------:R-:W0:Y:S01]  /*b590*/  S2R R5, SR_CgaCtaId ;  /* 0x0000000000057919 */ /* 0x000e220000008800 */
[----:B------:R-:W-:Y:S02]  /*b5a0*/  MOV R2, 0x400 ;  /* 0x0000040000027802 */ /* 0x000fe40000000f00 */
[----:B------:R-:W-:Y:S02]  /*b5b0*/  SHF.L.U32 R4, R0, 0x1f, RZ ;  /* 0x0000001f00047819 */ /* 0x000fe400000006ff */
[----:B0-----:R-:W-:-:S05]  /*b5c0*/  LEA R2, R5, R2, 0x18 ;  /* 0x0000000205027211 */ /* 0x001fca00078ec0ff */
[----:B------:R-:W-:-:S04]  /*b5d0*/  VIADD R2, R2, 0x18 ;  /* 0x0000001802027836 */ /* 0x000fc80000000000 */
[C---:B------:R-:W-:Y:S02]  /*b5e0*/  IMAD R7, R3.reuse, 0x8, R2 ;  /* 0x0000000803077824 */ /* 0x040fe400078e0202 */
[----:B------:R-:W-:Y:S02]  /*b5f0*/  VIADD R3, R3, 0x1 ;  /* 0x0000000103037836 */ /* 0x000fe40000000000 */
[----:B------:R-:W0:Y:S03]  /*b600*/  SYNCS.PHASECHK.TRANS64.TRYWAIT P0, [R7+URZ], R4 ;  /* 0x00000004070075a7 */ /* 0x000e26000800017f */
[----:B------:R-:W-:-:S04]  /*b610*/  ISETP.NE.AND P1, PT, R3, 0x3, PT ;  /* 0x000000030300780c */ /* 0x000fc80003f25270 */
[----:B------:R-:W-:Y:S02]  /*b620*/  SEL R5, RZ, 0x1, P1 ;  /* 0x00000001ff057807 */ /* 0x000fe40000800000 */
[----:B------:R-:W-:Y:S02]  /*b630*/  SEL R3, R3, RZ, P1 ;  /* 0x000000ff03037207 */ /* 0x000fe40000800000 */
[----:B------:R-:W-:-:S03]  /*b640*/  LOP3.LUT R9, R0, R5, RZ, 0x3c, !PT ;  /* 0x0000000500097212 */ /* 0x000fc600078e3cff */
[----:B------:R-:W-:Y:S01]  /*b650*/  IMAD R6, R3, 0x8, R2 ;  /* 0x0000000803067824 */ /* 0x000fe200078e0202 */
[----:B------:R-:W-:Y:S01]  /*b660*/  SHF.L.U32 R5, R9, 0x1f, RZ ;  /* 0x0000001f09057819 */ /* 0x000fe200000006ff */
[----:B0-----:R-:W-:Y:S06]  /*b670*/  @!P0 BRA `(.L_x_312) ;  /* 0x0000000000b88947 */ /* 0x001fec0003800000 */
.L_x_322:
[----:B------:R-:W1:Y:S01]  /*b680*/  SYNCS.PHASECHK.TRANS64.TRYWAIT P0, [R6+URZ], R5 ;  /* 0x00000005060075a7 */ /* 0x000e62000800017f */
[----:B------:R-:W-:-:S05]  /*b690*/  VIADD R0, R3, 0x1 ;  /* 0x0000000103007836 */ /* 0x000fca0000000000 */
[----:B------:R-:W-:-:S04]  /*b6a0*/  ISETP.NE.AND P1, PT, R0, 0x3, PT ;  /* 0x000000030000780c */ /* 0x000fc80003f25270 */
[----:B0-----:R-:W-:Y:S02]  /*b6b0*/  SEL R4, RZ, 0x1, P1 ;  /* 0x00000001ff047807 */ /* 0x001fe40000800000 */
[----:B------:R-:W-:Y:S02]  /*b6c0*/  SEL R3, R0, RZ, P1 ;  /* 0x000000ff00037207 */ /* 0x000fe40000800000 */
[----:B------:R-:W-:Y:S01]  /*b6d0*/  LOP3.LUT R0, R9, R4, RZ, 0x3c, !PT ;  /* 0x0000000409007212 */ /* 0x000fe200078e3cff */
[----:B-1----:R-:W-:Y:S06]  /*b6e0*/  @!P0 BRA `(.L_x_313) ;  /* 0x0000000000b08947 */ /* 0x002fec0003800000 */
.L_x_323:
[----:B------:R-:W-:Y:S01]  /*b6f0*/  IMAD R3, R3, 0x8, R2 ;  /* 0x0000000803037824 */ /* 0x000fe200078e0202 */
[----:B------:R-:W-:-:S07]  /*b700*/  SHF.L.U32 R0, R0, 0x1f, RZ ;  /* 0x0000001f00007819 */ /* 0x000fce00000006ff */
.L_x_314:
[----:B-1----:R1:W2:Y:S02]  /*b710*/  SYNCS.PHASECHK.TRANS64.TRYWAIT P0, [R3+URZ], R0 ;  /* 0x00000000030075a7 */ /* 0x0022a4000800017f */
[----:B--2---:R-:W-:Y:S05]  /*b720*/  @!P0 NANOSLEEP.SYNCS 0x989680 ;  /* 0x009896800000895d */ /* 0x004fea0003900000 */
[----:B------:R-:W2:Y:S02]  /*b730*/  @!P0 SYNCS.PHASECHK.TRANS64 P0, [R3+URZ], R0 ;  /* 0x00000000030085a7 */ /* 0x000ea4000800007f */
[----:B--2---:R-:W-:Y:S05]  /*b740*/  @!P0 BRA `(.L_x_314) ;  /* 0xfffffffc00f08947 */ /* 0x004fea000383ffff */
.L_x_310:
[----:B------:R-:W-:Y:S05]  /*b750*/  BSYNC B0 ;  /* 0x0000000000007941 */ /* 0x000fea0003800000 */
.L_x_309:
[----:B------:R-:W-:Y:S05]  /*b760*/  EXIT ;  /* 0x000000000000794d */ /* 0x000fea0003800000 */
.L_x_21:
[----:B---3--:R3:W4:Y:S02]  /*b770*/  SYNCS.PHASECHK.TRANS64.TRYWAIT P1, [R3+URZ], R0 ;  /* 0x00000000030075a7 */ /* 0x008724000802017f */
[----:B----4-:R-:W-:Y:S05]  /*b780*/  @!P1 NANOSLEEP.SYNCS 0x989680 ;  /* 0x009896800000995d */ /* 0x010fea0003900000 */
[----:B------:R-:W4:Y:S02]  /*b790*/  @!P1 SYNCS.PHASECHK.TRANS64 P1, [R3+URZ], R0 ;  /* 0x00000000030095a7 */ /* 0x000f24000802007f */
[----:B----4-:R-:W-:Y:S05]  /*b7a0*/  @!P1 BRA `(.L_x_21) ;  /* 0xfffffffc00f09947 */ /* 0x010fea000383ffff */
[----:B------:R-:W-:Y:S05]  /*b7b0*/  BRA `(.L_x_20) ;  /* 0xffffff5c00347947 */ /* 0x000fea000383ffff */
.L_x_26:
[----:B-1----:R1:W2:Y:S02]  /*b7c0*/  SYNCS.PHASECHK.TRANS64.TRYWAIT P1, [R5+URZ], R4 ;  /* 0x00000004050075a7 */ /* 0x0022a4000802017f */
[----:B--2---:R-:W-:Y:S05]  /*b7d0*/  @!P1 NANOSLEEP.SYNCS 0x989680 ;  /* 0x009896800000995d */ /* 0x004fea0003900000 */
[----:B------:R-:W2:Y:S02]  /*b7e0*/  @!P1 SYNCS.PHASECHK.TRANS64 P1, [R5+URZ], R4 ;  /* 0x00000004050095a7 */ /* 0x000ea4000802007f */
[----:B--2---:R-:W-:Y:S05]  /*b7f0*/  @!P1 BRA `(.L_x_26) ;  /* 0xfffffffc00f09947 */ /* 0x004fea000383ffff */
[----:B------:R-:W-:Y:S05]  /*b800*/  BRA `(.L_x_25) ;  /* 0xffffff6000307947 */ /* 0x000fea000383ffff */
.L_x_297:
[----:B------:R-:W-:Y:S01]  /*b810*/  BSSY B1, `(.L_x_315) ;  /* 0x0000006000017945 */ /* 0x000fe20003800000 */
[----:B------:R-:W-:-:S07]  /*b820*/  IMAD.MOV.U32 R15, RZ, RZ, -0x1 ;  /* 0xffffffffff0f7424 */ /* 0x000fce00078e00ff */
[----:B------:R-:W-:Y:S05]  /*b830*/  WARPSYNC.COLLECTIVE R15, `(.L_x_316) ;  /* 0x000000000f0c7348 */ /* 0x000fea0003c00000 */
[----:B------:R-:W-:Y:S02]  /*b840*/  ELECT P6, UR62, PT ;  /* 0x00000000003e782f */ /* 0x000fe400038c0000 */
[----:B------:R-:W-:Y:S01]  /*b850*/  MOV R14, UR62 ;  /* 0x0000003e000e7c02 */ /* 0x000fe20008000f00 */
[----:B------:R-:W-:Y:S10]  /*b860*/  ENDCOLLECTIVE ;  /* 0x000000000000791b */ /* 0x000ff40003800000 */
.L_x_316:
[----:B------:R-:W-:Y:S05]  /*b870*/  BSYNC B1 ;  /* 0x0000000000017941 */ /* 0x000fea0003800000 */
.L_x_315:
[----:B------:R-:W-:Y:S05]  /*b880*/  BRA `(.L_x_317) ;  /* 0xfffffff0005c7947 */ /* 0x000fea000383ffff */
.L_x_300:
[----:B0-----:R0:W1:Y:S02]  /*b890*/  SYNCS.PHASECHK.TRANS64.TRYWAIT P0, [R20+URZ+0x18], R7 ;  /* 0x00001807140075a7 */ /* 0x001064000800017f */
[----:B-1----:R-:W-:Y:S05]  /*b8a0*/  @!P0 NANOSLEEP.SYNCS 0x989680 ;  /* 0x009896800000895d */ /* 0x002fea0003900000 */
[----:B------:R-:W1:Y:S02]  /*b8b0*/  @!P0 SYNCS.PHASECHK.TRANS64 P0, [R20+URZ+0x18], R7 ;  /* 0x00001807140085a7 */ /* 0x000e64000800007f */
[----:B-1----:R-:W-:Y:S05]  /*b8c0*/  @!P0 BRA `(.L_x_300) ;  /* 0xfffffffc00f08947 */ /* 0x002fea000383ffff */
[----:B------:R-:W-:Y:S05]  /*b8d0*/  BRA `(.L_x_318) ;  /* 0xfffffff0009c7947 */ /* 0x000fea000383ffff */
.L_x_308:
[----:B------:R-:W-:Y:S01]  /*b8e0*/  BSSY B0, `(.L_x_319) ;  /* 0x0000006000007945 */ /* 0x000fe20003800000 */
[----:B------:R-:W-:-:S07]  /*b8f0*/  IMAD.MOV.U32 R15, RZ, RZ, -0x1 ;  /* 0xffffffffff0f7424 */ /* 0x000fce00078e00ff */
[----:B------:R-:W-:Y:S05]  /*b900*/  WARPSYNC.COLLECTIVE R15, `(.L_x_320) ;  /* 0x000000000f0c7348 */ /* 0x000fea0003c00000 */
[----:B------:R-:W-:Y:S02]  /*b910*/  ELECT P6, UR62, PT ;  /* 0x00000000003e782f */ /* 0x000fe400038c0000 */
[----:B------:R-:W-:Y:S01]  /*b920*/  MOV R14, UR62 ;  /* 0x0000003e000e7c02 */ /* 0x000fe20008000f00 */
[----:B------:R-:W-:Y:S10]  /*b930*/  ENDCOLLECTIVE ;  /* 0x000000000000791b */ /* 0x000ff40003800000 */
.L_x_320:
[----:B------:R-:W-:Y:S05]  /*b940*/  BSYNC B0 ;  /* 0x0000000000007941 */ /* 0x000fea0003800000 */
.L_x_319:
[----:B------:R-:W-:Y:S05]  /*b950*/  BRA `(.L_x_321) ;  /* 0xfffffff800f47947 */ /* 0x000fea000383ffff */
.L_x_312:
[----:B0-----:R0:W1:Y:S02]  /*b960*/  SYNCS.PHASECHK.TRANS64.TRYWAIT P0, [R7+URZ], R4 ;  /* 0x00000004070075a7 */ /* 0x001064000800017f */
[----:B-1----:R-:W-:Y:S05]  /*b970*/  @!P0 NANOSLEEP.SYNCS 0x989680 ;  /* 0x009896800000895d */ /* 0x002fea0003900000 */
[----:B------:R-:W1:Y:S02]  /*b980*/  @!P0 SYNCS.PHASECHK.TRANS64 P0, [R7+URZ], R4 ;  /* 0x00000004070085a7 */ /* 0x000e64000800007f */
[----:B-1----:R-:W-:Y:S05]  /*b990*/  @!P0 BRA `(.L_x_312) ;  /* 0xfffffffc00f08947 */ /* 0x002fea000383ffff */
[----:B------:R-:W-:Y:S05]  /*b9a0*/  BRA `(.L_x_322) ;  /* 0xfffffffc00347947 */ /* 0x000fea000383ffff */
.L_x_313:
[----:B0-----:R0:W1:Y:S02]  /*b9b0*/  SYNCS.PHASECHK.TRANS64.TRYWAIT P0, [R6+URZ], R5 ;  /* 0x00000005060075a7 */ /* 0x001064000800017f */
[----:B-1----:R-:W-:Y:S05]  /*b9c0*/  @!P0 NANOSLEEP.SYNCS 0x989680 ;  /* 0x009896800000895d */ /* 0x002fea0003900000 */
[----:B------:R-:W1:Y:S02]  /*b9d0*/  @!P0 SYNCS.PHASECHK.TRANS64 P0, [R6+URZ], R5 ;  /* 0x00000005060085a7 */ /* 0x000e64000800007f */
[----:B-1----:R-:W-:Y:S05]  /*b9e0*/  @!P0 BRA `(.L_x_313) ;  /* 0xfffffffc00f08947 */ /* 0x002fea000383ffff */
[----:B------:R-:W-:Y:S05]  /*b9f0*/  BRA `(.L_x_323) ;  /* 0xfffffffc003c7947 */ /* 0x000fea000383ffff */
.L_x_324:
[----:B------:R-:W-:-:S00]  /*ba00*/  BRA `(.L_x_324) ;  /* 0xfffffffc00fc7947 */ /* 0x000fc0000383ffff */
[----:B------:R-:W-:-:S00]  /*ba10*/  NOP ;  /* 0x0000000000007918 */ /* 0x000fc00000000000 */
        /* <DEDUP_REMOVED lines=14> */
.L_x_325:


//--------------------- .nv.global.init           --------------------------
	.section	.nv.global.init,"aw",@progbits
.nv.global.init:
	.type		$str$22,@object
	.size		$str$22,($str$23 - $str$22)
$str$22:
        /*0000*/ 	.byte	0x6b, 0x5f, 0x74, 0x69, 0x6c, 0x65, 0x5f, 0x63, 0x6f, 0x75, 0x6e, 0x74, 0x20, 0x3e, 0x3d, 0x20
        /*0010*/ 	.byte	0x31, 0x00
	.type		$str$23,@object
	.size		$str$23,(__unnamed_1 - $str$23)
$str$23:
        /*0012*/ 	.byte	0x2f, 0x74, 0x6d, 0x70, 0x2f, 0x63, 0x75, 0x74, 0x6c, 0x61, 0x73, 0x73, 0x5f, 0x73, 0x77, 0x65
        /*0022*/ 	.byte	0x65, 0x70, 0x5f, 0x73, 0x72, 0x63, 0x2f, 0x69, 0x6e, 0x63, 0x6c, 0x75, 0x64, 0x65, 0x2f, 0x63
        /*0032*/ 	.byte	0x75, 0x74, 0x6c, 0x61, 0x73, 0x73, 0x2f, 0x67, 0x65, 0x6d, 0x6d, 0x2f, 0x63, 0x6f, 0x6c, 0x6c
        /*0042*/ 	.byte	0x65, 0x63, 0x74, 0x69, 0x76, 0x65, 0x2f, 0x73, 0x6d, 0x39, 0x30, 0x5f, 0x6d, 0x6d, 0x61, 0x5f
        /*0052*/ 	.byte	0x74, 0x6d, 0x61, 0x5f, 0x67, 0x6d, 0x6d, 0x61, 0x5f, 0x73, 0x73, 0x5f, 0x77, 0x61, 0x72, 0x70
        /*0062*/ 	.byte	0x73, 0x70, 0x65, 0x63, 0x69, 0x61, 0x6c, 0x69, 0x7a, 0x65, 0x64, 0x2e, 0x68, 0x70, 0x70, 0x00
	.type		__unnamed_1,@object
	.size		__unnamed_1,(.L_0 - __unnamed_1)
__unnamed_1:
        /*0072*/ 	.byte	0x76, 0x6f, 0x69, 0x64, 0x20, 0x63, 0x75, 0x74, 0x6c, 0x61, 0x73, 0x73, 0x3a, 0x3a, 0x67, 0x65
        /* <DEDUP_REMOVED lines=177> */
        /*0b92*/ 	.byte	0x69, 0x64, 0x65, 0x6e, 0x74, 0x69, 0x74, 0x79, 0x5d, 0x00
.L_0:


//--------------------- .nv.shared._ZN7cutlass13device_kernelINS_4gemm6kernel13GemmUniversalIN4cute5tupleIJiiiiEEENS1_10collective13CollectiveMmaINS1_34MainloopSm90TmaGmmaWarpSpecializedILi3ENS5_IJNS4_1CILi1EEENSA_ILi2EEESB_EEENS1_35KernelTmaWarpSpecializedCooperativeEEENS5_IJNSA_ILi128EEENSA_ILi256EEENSA_ILi32EEEEEENS_10tfloat32_tENS5_IJlSB_lEEESK_SL_NS4_8TiledMMAINS4_8MMA_AtomIJNS4_4SM904GMMA30MMA_64x256x8_F32TF32TF32_SS_TNILNSP_7ScaleInE1ELSR_1EEEEEENS4_6LayoutINS5_IJSC_SB_SB_EEENS5_IJSB_NSA_ILi0EEESW_EEEEENS5_IJNS4_10UnderscoreESZ_SZ_EEEEENS4_23SM90_TMA_LOAD_MULTICASTENS4_14ComposedLayoutINS4_7SwizzleILi3ELi4ELi3EEENS4_18smem_ptr_flag_bitsILi32EEENSU_INS5_IJNSA_ILi8EEESI_EEENS5_IJSI_SB_EEEEEEEvNS4_8identityENS4_13SM90_TMA_LOADES1C_vS1D_EENS_8epilogue10collective6detail29Sm90TmaWarpSpecializedAdapterINS1H_15DefaultEpilogueISK_SL_SL_NS1G_6thread17LinearCombinationISK_Li1EffLNS1L_9ScaleType4KindE0ELNS_15FloatRoundStyleE2ESK_EENS1_15EpilogueDefaultEEEEEvvEEEEvNT_6ParamsE --------------------------
	.section	.nv.shared._ZN7cutlass13device_kernelINS_4gemm6kernel13GemmUniversalIN4cute5tupleIJiiiiEEENS1_10collective13CollectiveMmaINS1_34MainloopSm90TmaGmmaWarpSpecializedILi3ENS5_IJNS4_1CILi1EEENSA_ILi2EEESB_EEENS1_35KernelTmaWarpSpecializedCooperativeEEENS5_IJNSA_ILi128EEENSA_ILi256EEENSA_ILi32EEEEEENS_10tfloat32_tENS5_IJlSB_lEEESK_SL_NS4_8TiledMMAINS4_8MMA_AtomIJNS4_4SM904GMMA30MMA_64x256x8_F32TF32TF32_SS_TNILNSP_7ScaleInE1ELSR_1EEEEEENS4_6LayoutINS5_IJSC_SB_SB_EEENS5_IJSB_NSA_ILi0EEESW_EEEEENS5_IJNS4_10UnderscoreESZ_SZ_EEEEENS4_23SM90_TMA_LOAD_MULTICASTENS4_14ComposedLayoutINS4_7SwizzleILi3ELi4ELi3EEENS4_18smem_ptr_flag_bitsILi32EEENSU_INS5_IJNSA_ILi8EEESI_EEENS5_IJSI_SB_EEEEEEEvNS4_8identityENS4_13SM90_TMA_LOADES1C_vS1D_EENS_8epilogue10collective6detail29Sm90TmaWarpSpecializedAdapterINS1H_15DefaultEpilogueISK_SL_SL_NS1G_6thread17LinearCombinationISK_Li1EffLNS1L_9ScaleType4KindE0ELNS_15FloatRoundStyleE2ESK_EENS1_15EpilogueDefaultEEEEEvvEEEEvNT_6ParamsE,"aw",@nobits
	.sectionflags	@""
	.align	16
	.zero		1024


//--------------------- .nv.shared.reserved.0     --------------------------
	.section	.nv.shared.reserved.0,"aw",@nobits
	.weak		__nv_reservedSMEM_offset_0_alias
	.size		__nv_reservedSMEM_offset_0_alias, 0, 0
	.other		__nv_reservedSMEM_offset_0_alias,@"STO_CUDA_RESERVED_SHARED STV_DEFAULT"
__nv_reservedSMEM_offset_0_alias:
	.zero		0


//--------------------- .nv.global                --------------------------
	.section	.nv.global,"aw",@nobits
.nv.global:
	.type		_ZN39_INTERNAL_fd0f3a80_4_k_cu_fef12f68_58554cute1_E,@object
	.size		_ZN39_INTERNAL_fd0f3a80_4_k_cu_fef12f68_58554cute1_E,(_ZN39_INTERNAL_fd0f3a80_4_k_cu_fef12f68_58554cuda3std3__45__cpo6cbeginE - _ZN39_INTERNAL_fd0f3a80_4_k_cu_fef12f68_58554cute1_E)
_ZN39_INTERNAL_fd0f3a80_4_k_cu_fef12f68_58554cute1_E:
	.zero		1
	.type		_ZN39_INTERNAL_fd0f3a80_4_k_cu_fef12f68_58554cuda3std3__45__cpo6cbeginE,@object
	.size		_ZN39_INTERNAL_fd0f3a80_4_k_cu_fef12f68_58554cuda3std3__45__cpo6cbeginE,(_ZN39_INTERNAL_fd0f3a80_4_k_cu_fef12f68_58554cuda3std3__48in_placeE - _ZN39_INTERNAL_fd0f3a80_4_k_cu_fef12f68_58554cuda3std3__45__cpo6cbeginE)
_ZN39_INTERNAL_fd0f3a80_4_k_cu_fef12f68_58554cuda3std3__45__cpo6cbeginE:
	.zero		1
	.type		_ZN39_INTERNAL_fd0f3a80_4_k_cu_fef12f68_58554cuda3std3__48in_placeE,@object
	.size		_ZN39_INTERNAL_fd0f3a80_4_k_cu_fef12f68_58554cuda3std3__48in_placeE,(_ZN39_INTERNAL_fd0f3a80_4_k_cu_fef12f68_58554cuda3std6ranges3__45__cpo9iter_moveE - _ZN39_INTERNAL_fd0f3a80_4_k_cu_fef12f68_58554cuda3std3__48in_placeE)
_ZN39_INTERNAL_fd0f3a80_4_k_cu_fef12f68_58554cuda3std3__48in_placeE:
	.zero		1
	.type		_ZN39_INTERNAL_fd0f3a80_4_k_cu_fef12f68_58554cuda3std6ranges3__45__cpo9iter_moveE,@object
	.size		_ZN39_INTERNAL_fd0f3a80_4_k_cu_fef12f68_58554cuda3std6ranges3__45__cpo9iter_moveE,(_ZN39_INTERNAL_fd0f3a80_4_k_cu_fef12f68_58554cuda3std3__45__cpo5beginE - _ZN39_INTERNAL_fd0f3a80_4_k_cu_fef12f68_58554cuda3std6ranges3__45__cpo9iter_moveE)
_ZN39_INTERNAL_fd0f3a80_4_k_cu_fef12f68_58554cuda3std6ranges3__45__cpo9iter_moveE:
	.zero		1
	.type		_ZN39_INTERNAL_fd0f3a80_4_k_cu_fef12f68_58554cuda3std3__45__cpo5beginE,@object
	.size		_ZN39_INTERNAL_fd0f3a80_4_k_cu_fef12f68_58554cuda3std3__45__cpo5beginE,(_ZN39_INTERNAL_fd0f3a80_4_k_cu_fef12f68_58554cuda3std3__441_GLOBAL__N__fd0f3a80_4_k_cu_fef12f68_58556ignoreE - _ZN39_INTERNAL_fd0f3a80_4_k_cu_fef12f68_58554cuda3std3__45__cpo5beginE)
_ZN39_INTERNAL_fd0f3a80_4_k_cu_fef12f68_58554cuda3std3__45__cpo5beginE:
	.zero		1
	.type		_ZN39_INTERNAL_fd0f3a80_4_k_cu_fef12f68_58554cuda3std3__441_GLOBAL__N__fd0f3a80_4_k_cu_fef12f68_58556ignoreE,@object
	.size		_ZN39_INTERNAL_fd0f3a80_4_k_cu_fef12f68_58554cuda3std3__441_GLOBAL__N__fd0f3a80_4_k_cu_fef12f68_58556ignoreE,(_ZN39_INTERNAL_fd0f3a80_4_k_cu_fef12f68_58554cute7productE - _ZN39_INTERNAL_fd0f3a80_4_k_cu_fef12f68_58554cuda3std3__441_GLOBAL__N__fd0f3a80_4_k_cu_fef12f68_58556ignoreE)
_ZN39_INTERNAL_fd0f3a80_4_k_cu_fef12f68_58554cuda3std3__441_GLOBAL__N__fd0f3a80_4_k_cu_fef12f68_58556ignoreE:
	.zero		1
	.type		_ZN39_INTERNAL_fd0f3a80_4_k_cu_fef12f68_58554cute7productE,@object
	.size		_ZN39_INTERNAL_fd0f3a80_4_k_cu_fef12f68_58554cute7productE,(_ZN39_INTERNAL_fd0f3a80_4_k_cu_fef12f68_58554cuda3std3__45__cpo3endE - _ZN39_INTERNAL_fd0f3a80_4_k_cu_fef12f68_58554cute7productE)
_ZN39_INTERNAL_fd0f3a80_4_k_cu_fef12f68_58554cute7productE:
	.zero		1
	.type		_ZN39_INTERNAL_fd0f3a80_4_k_cu_fef12f68_58554cuda3std3__45__cpo3endE,@object
	.size		_ZN39_INTERNAL_fd0f3a80_4_k_cu_fef12f68_58554cuda3std3__45__cpo3endE,(_ZN39_INTERNAL_fd0f3a80_4_k_cu_fef12f68_58554cuda3std3__419piecewise_constructE - _ZN39_INTERNAL_fd0f3a80_4_k_cu_fef12f68_58554cuda3std3__45__cpo3endE)
_ZN39_INTERNAL_fd0f3a80_4_k_cu_fef12f68_58554cuda3std3__45__cpo3endE:
	.zero		1
	.type		_ZN39_INTERNAL_fd0f3a80_4_k_cu_fef12f68_58554cuda3std3__419piecewise_constructE,@object
	.size		_ZN39_INTERNAL_fd0f3a80_4_k_cu_fef12f68_58554cuda3std3__419piecewise_constructE,(_ZN39_INTERNAL_fd0f3a80_4_k_cu_fef12f68_58554cuda3std3__45__cpo4cendE - _ZN39_INTERNAL_fd0f3a80_4_k_cu_fef12f68_58554cuda3std3__419piecewise_constructE)
_ZN39_INTERNAL_fd0f3a80_4_k_cu_fef12f68_58554cuda3std3__419piecewise_constructE:
	.zero		1
	.type		_ZN39_INTERNAL_fd0f3a80_4_k_cu_fef12f68_58554cuda3std3__45__cpo4cendE,@object
	.size		_ZN39_INTERNAL_fd0f3a80_4_k_cu_fef12f68_58554cuda3std3__45__cpo4cendE,(_ZN39_INTERNAL_fd0f3a80_4_k_cu_fef12f68_58554cuda3std6ranges3__45__cpo4swapE - _ZN39_INTERNAL_fd0f3a80_4_k_cu_fef12f68_58554cuda3std3__45__cpo4cendE)
_ZN39_INTERNAL_fd0f3a80_4_k_cu_fef12f68_58554cuda3std3__45__cpo4cendE:
	.zero		1
	.type		_ZN39_INTERNAL_fd0f3a80_4_k_cu_fef12f68_58554cuda3std6ranges3__45__cpo4swapE,@object
	.size		_ZN39_INTERNAL_fd0f3a80_4_k_cu_fef12f68_58554cuda3std6ranges3__45__cpo4swapE,(.L_8 - _ZN39_INTERNAL_fd0f3a80_4_k_cu_fef12f68_58554cuda3std6ranges3__45__cpo4swapE)
_ZN39_INTERNAL_fd0f3a80_4_k_cu_fef12f68_58554cuda3std6ranges3__45__cpo4swapE:
	.zero		1
.L_8:


//--------------------- .nv.constant0._ZN7cutlass13device_kernelINS_4gemm6kernel13GemmUniversalIN4cute5tupleIJiiiiEEENS1_10collective13CollectiveMmaINS1_34MainloopSm90TmaGmmaWarpSpecializedILi3ENS5_IJNS4_1CILi1EEENSA_ILi2EEESB_EEENS1_35KernelTmaWarpSpecializedCooperativeEEENS5_IJNSA_ILi128EEENSA_ILi256EEENSA_ILi32EEEEEENS_10tfloat32_tENS5_IJlSB_lEEESK_SL_NS4_8TiledMMAINS4_8MMA_AtomIJNS4_4SM904GMMA30MMA_64x256x8_F32TF32TF32_SS_TNILNSP_7ScaleInE1ELSR_1EEEEEENS4_6LayoutINS5_IJSC_SB_SB_EEENS5_IJSB_NSA_ILi0EEESW_EEEEENS5_IJNS4_10UnderscoreESZ_SZ_EEEEENS4_23SM90_TMA_LOAD_MULTICASTENS4_14ComposedLayoutINS4_7SwizzleILi3ELi4ELi3EEENS4_18smem_ptr_flag_bitsILi32EEENSU_INS5_IJNSA_ILi8EEESI_EEENS5_IJSI_SB_EEEEEEEvNS4_8identityENS4_13SM90_TMA_LOADES1C_vS1D_EENS_8epilogue10collective6detail29Sm90TmaWarpSpecializedAdapterINS1H_15DefaultEpilogueISK_SL_SL_NS1G_6thread17LinearCombinationISK_Li1EffLNS1L_9ScaleType4KindE0ELNS_15FloatRoundStyleE2ESK_EENS1_15EpilogueDefaultEEEEEvvEEEEvNT_6ParamsE --------------------------
	.section	.nv.constant0._ZN7cutlass13device_kernelINS_4gemm6kernel13GemmUniversalIN4cute5tupleIJiiiiEEENS1_10collective13CollectiveMmaINS1_34MainloopSm90TmaGmmaWarpSpecializedILi3ENS5_IJNS4_1CILi1EEENSA_ILi2EEESB_EEENS1_35KernelTmaWarpSpecializedCooperativeEEENS5_IJNSA_ILi128EEENSA_ILi256EEENSA_ILi32EEEEEENS_10tfloat32_tENS5_IJlSB_lEEESK_SL_NS4_8TiledMMAINS4_8MMA_AtomIJNS4_4SM904GMMA30MMA_64x256x8_F32TF32TF32_SS_TNILNSP_7ScaleInE1ELSR_1EEEEEENS4_6LayoutINS5_IJSC_SB_SB_EEENS5_IJSB_NSA_ILi0EEESW_EEEEENS5_IJNS4_10UnderscoreESZ_SZ_EEEEENS4_23SM90_TMA_LOAD_MULTICASTENS4_14ComposedLayoutINS4_7SwizzleILi3ELi4ELi3EEENS4_18smem_ptr_flag_bitsILi32EEENSU_INS5_IJNSA_ILi8EEESI_EEENS5_IJSI_SB_EEEEEEEvNS4_8identityENS4_13SM90_TMA_LOADES1C_vS1D_EENS_8epilogue10collective6detail29Sm90TmaWarpSpecializedAdapterINS1H_15DefaultEpilogueISK_SL_SL_NS1G_6thread17LinearCombinationISK_Li1EffLNS1L_9ScaleType4KindE0ELNS_15FloatRoundStyleE2ESK_EENS1_15EpilogueDefaultEEEEEvvEEEEvNT_6ParamsE,"a",@progbits
	.sectionflags	@""
	.align	4
.nv.constant0._ZN7cutlass13device_kernelINS_4gemm6kernel13GemmUniversalIN4cute5tupleIJiiiiEEENS1_10collective13CollectiveMmaINS1_34MainloopSm90TmaGmmaWarpSpecializedILi3ENS5_IJNS4_1CILi1EEENSA_ILi2EEESB_EEENS1_35KernelTmaWarpSpecializedCooperativeEEENS5_IJNSA_ILi128EEENSA_ILi256EEENSA_ILi32EEEEEENS_10tfloat32_tENS5_IJlSB_lEEESK_SL_NS4_8TiledMMAINS4_8MMA_AtomIJNS4_4SM904GMMA30MMA_64x256x8_F32TF32TF32_SS_TNILNSP_7ScaleInE1ELSR_1EEEEEENS4_6LayoutINS5_IJSC_SB_SB_EEENS5_IJSB_NSA_ILi0EEESW_EEEEENS5_IJNS4_10UnderscoreESZ_SZ_EEEEENS4_23SM90_TMA_LOAD_MULTICASTENS4_14ComposedLayoutINS4_7SwizzleILi3ELi4ELi3EEENS4_18smem_ptr_flag_bitsILi32EEENSU_INS5_IJNSA_ILi8EEESI_EEENS5_IJSI_SB_EEEEEEEvNS4_8identityENS4_13SM90_TMA_LOADES1C_vS1D_EENS_8epilogue10collective6detail29Sm90TmaWarpSpecializedAdapterINS1H_15DefaultEpilogueISK_SL_SL_NS1G_6thread17LinearCombinationISK_Li1EffLNS1L_9ScaleType4KindE0ELNS_15FloatRoundStyleE2ESK_EENS1_15EpilogueDefaultEEEEEvvEEEEvNT_6ParamsE:
	.zero		1664


//--------------------- SYMBOLS --------------------------

	.type		.nv.reservedSmem.offset0,@object
	.size		.nv.reservedSmem.offset0,0x4
	.type		__assertfail,@function
